	.target	sm_100a

	.elftype	@"ET_EXEC"


//--------------------- .note.nv.tkinfo           --------------------------
	.section	.note.nv.tkinfo,"",@"SHT_NOTE"
	.sectionflags	@"SHF_NOTE_NV_TKINFO"
	.tkinfo
        /*0018*/ 	.word	0x00000002
        /*0030*/ 	.string	""
        /*0030*/ 	.string	"ptxas"
        /*0030*/ 	.string	"Cuda compilation tools, release 13.0, V13.0.88"
        /*0030*/ 	.string	"Build cuda_13.0.r13.0/compiler.36424714_0"
        /*0030*/ 	.string	"-arch sm_100a -m 64 "



//--------------------- .note.nv.cuinfo           --------------------------
	.section	.note.nv.cuinfo,"",@"SHT_NOTE"
	.sectionflags	@"SHF_NOTE_NV_CUINFO"
        /*0018*/ 	.short	0x0002
        /*001a*/ 	.short	0x0064
        /*001c*/ 	.short	0x0082
	.zero		2


//--------------------- .nv.info                  --------------------------
	.section	.nv.info,"",@"SHT_CUDA_INFO"
	.align	4


	//----- nvinfo : EIATTR_REGCOUNT
	.align		4
        /*0000*/ 	.byte	0x04, 0x2f
        /*0002*/ 	.short	(.L_19 - .L_18)
	.align		4
.L_18:
        /*0004*/ 	.word	index@(_ZN7cutlass13device_kernelINS_4gemm6kernel13GemmUniversalIN4cute5tupleIJiiiiEEENS1_10collective13CollectiveMmaINS1_35MainloopSm100TmaUmmaWarpSpecializedILi4ELi2ELi4ENS5_IJNS4_1CILi2EEENSA_ILi1EEESC_EEEEENS5_IJNSA_ILi128EEENSA_ILi64EEESG_EEENS_10bfloat16_tENS5_IJlSC_lEEESI_SJ_NS4_8TiledMMAINS4_8MMA_AtomIJNS4_26SM100_MMA_F16BF16_2x1SM_SSISI_SI_fLi128ELi64ELNS4_4UMMA5MajorE0ELSO_0ELNSN_7ScaleInE0ELSP_0EEEEEENS4_6LayoutINS5_IJSC_SC_SC_EEENS5_IJNSA_ILi0EEESU_SU_EEEEENS5_IJNS4_10UnderscoreESX_SX_EEEEENS4_18SM100_TMA_2SM_LOADENS4_14ComposedLayoutINS4_7SwizzleILi3ELi4ELi3EEENS4_18smem_ptr_flag_bitsILi16EEENSS_INS5_IJNSA_ILi8EEESG_EEENS5_IJSG_SC_EEEEEEEvNS4_8identityES10_S1A_vS1B_EENS_8epilogue10collective18CollectiveEpilogueINS1D_23Sm100TmaWarpSpecializedILi3ELi2ELi16ELb1ELb0EEEJNS5_IJSG_SG_SG_EEENS5_IJNSS_ISG_SC_EENSS_INS5_IJNSA_ILi16EEESB_EEENS5_IJSC_NSA_ILi32EEEEEEEEEEESI_SJ_SI_SJ_NS1D_6fusion15FusionCallbacksIS1H_NS1Q_17LinearCombinationISI_fSI_fLNS_15FloatRoundStyleE2EEES1I_S1P_JEEENS4_5SM1004TMEM4LOAD26SM100_TMEM_LOAD_32dp32b16xENS4_13SM90_TMA_LOADENS11_INS12_ILi1ELi4ELi3EEES15_NSS_INS5_IJS16_S1K_EEENS5_IJS1K_SC_EEEEEEENS4_39AutoVectorizingCopyWithAssumedAlignmentILi128EEENS4_14SM90_TMA_STOREES25_S27_S27_EEEvvEEEEvNT_6ParamsE)
        /*0008*/ 	.word	0x00000059


	//----- nvinfo : EIATTR_FRAME_SIZE
	.align		4
.L_19:
        /*000c*/ 	.byte	0x04, 0x11
        /*000e*/ 	.short	(.L_21 - .L_20)
	.align		4
.L_20:
        /*0010*/ 	.word	index@($__internal_2_$__cuda_sm10x_tcgen05_guardrail_trap_unallocated_columns_being_dealloced)
        /*0014*/ 	.word	0x00000000


	//----- nvinfo : EIATTR_FRAME_SIZE
	.align		4
.L_21:
        /*0018*/ 	.byte	0x04, 0x11
        /*001a*/ 	.short	(.L_23 - .L_22)
	.align		4
.L_22:
        /*001c*/ 	.word	index@($__internal_1_$__cuda_sm10x_tcgen05_guardrail_trap_phase_invalid_during_alloc)
        /*0020*/ 	.word	0x00000000


	//----- nvinfo : EIATTR_FRAME_SIZE
	.align		4
.L_23:
        /*0024*/ 	.byte	0x04, 0x11
        /*0026*/ 	.short	(.L_25 - .L_24)
	.align		4
.L_24:
        /*0028*/ 	.word	index@($__internal_0_$__cuda_sm10x_tcgen05_guardrail_trap_col_being_dealloced_not_returned_by_alloc)
        /*002c*/ 	.word	0x00000000


	//----- nvinfo : EIATTR_FRAME_SIZE
	.align		4
.L_25:
        /*0030*/ 	.byte	0x04, 0x11
        /*0032*/ 	.short	(.L_27 - .L_26)
	.align		4
.L_26:
        /*0034*/ 	.word	index@(_ZN7cutlass13device_kernelINS_4gemm6kernel13GemmUniversalIN4cute5tupleIJiiiiEEENS1_10collective13CollectiveMmaINS1_35MainloopSm100TmaUmmaWarpSpecializedILi4ELi2ELi4ENS5_IJNS4_1CILi2EEENSA_ILi1EEESC_EEEEENS5_IJNSA_ILi128EEENSA_ILi64EEESG_EEENS_10bfloat16_tENS5_IJlSC_lEEESI_SJ_NS4_8TiledMMAINS4_8MMA_AtomIJNS4_26SM100_MMA_F16BF16_2x1SM_SSISI_SI_fLi128ELi64ELNS4_4UMMA5MajorE0ELSO_0ELNSN_7ScaleInE0ELSP_0EEEEEENS4_6LayoutINS5_IJSC_SC_SC_EEENS5_IJNSA_ILi0EEESU_SU_EEEEENS5_IJNS4_10UnderscoreESX_SX_EEEEENS4_18SM100_TMA_2SM_LOADENS4_14ComposedLayoutINS4_7SwizzleILi3ELi4ELi3EEENS4_18smem_ptr_flag_bitsILi16EEENSS_INS5_IJNSA_ILi8EEESG_EEENS5_IJSG_SC_EEEEEEEvNS4_8identityES10_S1A_vS1B_EENS_8epilogue10collective18CollectiveEpilogueINS1D_23Sm100TmaWarpSpecializedILi3ELi2ELi16ELb1ELb0EEEJNS5_IJSG_SG_SG_EEENS5_IJNSS_ISG_SC_EENSS_INS5_IJNSA_ILi16EEESB_EEENS5_IJSC_NSA_ILi32EEEEEEEEEEESI_SJ_SI_SJ_NS1D_6fusion15FusionCallbacksIS1H_NS1Q_17LinearCombinationISI_fSI_fLNS_15FloatRoundStyleE2EEES1I_S1P_JEEENS4_5SM1004TMEM4LOAD26SM100_TMEM_LOAD_32dp32b16xENS4_13SM90_TMA_LOADENS11_INS12_ILi1ELi4ELi3EEES15_NSS_INS5_IJS16_S1K_EEENS5_IJS1K_SC_EEEEEEENS4_39AutoVectorizingCopyWithAssumedAlignmentILi128EEENS4_14SM90_TMA_STOREES25_S27_S27_EEEvvEEEEvNT_6ParamsE)
        /*0038*/ 	.word	0x00000000


	//----- nvinfo : EIATTR_MIN_STACK_SIZE
	.align		4
.L_27:
        /*003c*/ 	.byte	0x04, 0x12
        /*003e*/ 	.short	(.L_29 - .L_28)
	.align		4
.L_28:
        /*0040*/ 	.word	index@(_ZN7cutlass13device_kernelINS_4gemm6kernel13GemmUniversalIN4cute5tupleIJiiiiEEENS1_10collective13CollectiveMmaINS1_35MainloopSm100TmaUmmaWarpSpecializedILi4ELi2ELi4ENS5_IJNS4_1CILi2EEENSA_ILi1EEESC_EEEEENS5_IJNSA_ILi128EEENSA_ILi64EEESG_EEENS_10bfloat16_tENS5_IJlSC_lEEESI_SJ_NS4_8TiledMMAINS4_8MMA_AtomIJNS4_26SM100_MMA_F16BF16_2x1SM_SSISI_SI_fLi128ELi64ELNS4_4UMMA5MajorE0ELSO_0ELNSN_7ScaleInE0ELSP_0EEEEEENS4_6LayoutINS5_IJSC_SC_SC_EEENS5_IJNSA_ILi0EEESU_SU_EEEEENS5_IJNS4_10UnderscoreESX_SX_EEEEENS4_18SM100_TMA_2SM_LOADENS4_14ComposedLayoutINS4_7SwizzleILi3ELi4ELi3EEENS4_18smem_ptr_flag_bitsILi16EEENSS_INS5_IJNSA_ILi8EEESG_EEENS5_IJSG_SC_EEEEEEEvNS4_8identityES10_S1A_vS1B_EENS_8epilogue10collective18CollectiveEpilogueINS1D_23Sm100TmaWarpSpecializedILi3ELi2ELi16ELb1ELb0EEEJNS5_IJSG_SG_SG_EEENS5_IJNSS_ISG_SC_EENSS_INS5_IJNSA_ILi16EEESB_EEENS5_IJSC_NSA_ILi32EEEEEEEEEEESI_SJ_SI_SJ_NS1D_6fusion15FusionCallbacksIS1H_NS1Q_17LinearCombinationISI_fSI_fLNS_15FloatRoundStyleE2EEES1I_S1P_JEEENS4_5SM1004TMEM4LOAD26SM100_TMEM_LOAD_32dp32b16xENS4_13SM90_TMA_LOADENS11_INS12_ILi1ELi4ELi3EEES15_NSS_INS5_IJS16_S1K_EEENS5_IJS1K_SC_EEEEEEENS4_39AutoVectorizingCopyWithAssumedAlignmentILi128EEENS4_14SM90_TMA_STOREES25_S27_S27_EEEvvEEEEvNT_6ParamsE)
        /*0044*/ 	.word	0x00000000
.L_29:


//--------------------- .nv.compat                --------------------------
	.section	.nv.compat,"",@"SHT_CUDA_COMPAT_INFO"
	.align	4
        /*0000*/ 	.byte	0x02, 0x09, 0x01, 0x00, 0x02, 0x02, 0x02, 0x00, 0x02, 0x05, 0x05, 0x00, 0x03, 0x07, 0x01, 0x01
        /*0010*/ 	.byte	0x02, 0x03, 0x01, 0x00, 0x02, 0x06, 0x01, 0x00, 0x04, 0x0b, 0x08, 0x00, 0x09, 0x00, 0x00, 0x00
        /*0020*/ 	.byte	0x00, 0x00, 0x00, 0x00


//--------------------- .nv.info._ZN7cutlass13device_kernelINS_4gemm6kernel13GemmUniversalIN4cute5tupleIJiiiiEEENS1_10collective13CollectiveMmaINS1_35MainloopSm100TmaUmmaWarpSpecializedILi4ELi2ELi4ENS5_IJNS4_1CILi2EEENSA_ILi1EEESC_EEEEENS5_IJNSA_ILi128EEENSA_ILi64EEESG_EEENS_10bfloat16_tENS5_IJlSC_lEEESI_SJ_NS4_8TiledMMAINS4_8MMA_AtomIJNS4_26SM100_MMA_F16BF16_2x1SM_SSISI_SI_fLi128ELi64ELNS4_4UMMA5MajorE0ELSO_0ELNSN_7ScaleInE0ELSP_0EEEEEENS4_6LayoutINS5_IJSC_SC_SC_EEENS5_IJNSA_ILi0EEESU_SU_EEEEENS5_IJNS4_10UnderscoreESX_SX_EEEEENS4_18SM100_TMA_2SM_LOADENS4_14ComposedLayoutINS4_7SwizzleILi3ELi4ELi3EEENS4_18smem_ptr_flag_bitsILi16EEENSS_INS5_IJNSA_ILi8EEESG_EEENS5_IJSG_SC_EEEEEEEvNS4_8identityES10_S1A_vS1B_EENS_8epilogue10collective18CollectiveEpilogueINS1D_23Sm100TmaWarpSpecializedILi3ELi2ELi16ELb1ELb0EEEJNS5_IJSG_SG_SG_EEENS5_IJNSS_ISG_SC_EENSS_INS5_IJNSA_ILi16EEESB_EEENS5_IJSC_NSA_ILi32EEEEEEEEEEESI_SJ_SI_SJ_NS1D_6fusion15FusionCallbacksIS1H_NS1Q_17LinearCombinationISI_fSI_fLNS_15FloatRoundStyleE2EEES1I_S1P_JEEENS4_5SM1004TMEM4LOAD26SM100_TMEM_LOAD_32dp32b16xENS4_13SM90_TMA_LOADENS11_INS12_ILi1ELi4ELi3EEES15_NSS_INS5_IJS16_S1K_EEENS5_IJS1K_SC_EEEEEEENS4_39AutoVectorizingCopyWithAssumedAlignmentILi128EEENS4_14SM90_TMA_STOREES25_S27_S27_EEEvvEEEEvNT_6ParamsE --------------------------
	.section	.nv.info._ZN7cutlass13device_kernelINS_4gemm6kernel13GemmUniversalIN4cute5tupleIJiiiiEEENS1_10collective13CollectiveMmaINS1_35MainloopSm100TmaUmmaWarpSpecializedILi4ELi2ELi4ENS5_IJNS4_1CILi2EEENSA_ILi1EEESC_EEEEENS5_IJNSA_ILi128EEENSA_ILi64EEESG_EEENS_10bfloat16_tENS5_IJlSC_lEEESI_SJ_NS4_8TiledMMAINS4_8MMA_AtomIJNS4_26SM100_MMA_F16BF16_2x1SM_SSISI_SI_fLi128ELi64ELNS4_4UMMA5MajorE0ELSO_0ELNSN_7ScaleInE0ELSP_0EEEEEENS4_6LayoutINS5_IJSC_SC_SC_EEENS5_IJNSA_ILi0EEESU_SU_EEEEENS5_IJNS4_10UnderscoreESX_SX_EEEEENS4_18SM100_TMA_2SM_LOADENS4_14ComposedLayoutINS4_7SwizzleILi3ELi4ELi3EEENS4_18smem_ptr_flag_bitsILi16EEENSS_INS5_IJNSA_ILi8EEESG_EEENS5_IJSG_SC_EEEEEEEvNS4_8identityES10_S1A_vS1B_EENS_8epilogue10collective18CollectiveEpilogueINS1D_23Sm100TmaWarpSpecializedILi3ELi2ELi16ELb1ELb0EEEJNS5_IJSG_SG_SG_EEENS5_IJNSS_ISG_SC_EENSS_INS5_IJNSA_ILi16EEESB_EEENS5_IJSC_NSA_ILi32EEEEEEEEEEESI_SJ_SI_SJ_NS1D_6fusion15FusionCallbacksIS1H_NS1Q_17LinearCombinationISI_fSI_fLNS_15FloatRoundStyleE2EEES1I_S1P_JEEENS4_5SM1004TMEM4LOAD26SM100_TMEM_LOAD_32dp32b16xENS4_13SM90_TMA_LOADENS11_INS12_ILi1ELi4ELi3EEES15_NSS_INS5_IJS16_S1K_EEENS5_IJS1K_SC_EEEEEEENS4_39AutoVectorizingCopyWithAssumedAlignmentILi128EEENS4_14SM90_TMA_STOREES25_S27_S27_EEEvvEEEEvNT_6ParamsE,"",@"SHT_CUDA_INFO"
	.sectionflags	@""
	.align	4


	//----- nvinfo : EIATTR_CUDA_API_VERSION
	.align		4
        /*0000*/ 	.byte	0x04, 0x37
        /*0002*/ 	.short	(.L_31 - .L_30)
.L_30:
        /*0004*/ 	.word	0x00000082


	//----- nvinfo : EIATTR_KPARAM_INFO
	.align		4
.L_31:
        /*0008*/ 	.byte	0x04, 0x17
        /*000a*/ 	.short	(.L_33 - .L_32)
.L_32:
        /*000c*/ 	.word	0x00000000
        /*0010*/ 	.short	0x0000
        /*0012*/ 	.short	0x0000
        /*0014*/ 	.byte	0x00, 0xf0, 0x01, 0x20


	//----- nvinfo : EIATTR_AT_ENTRY_FRAGMENTS
	.align		4
.L_33:
        /*0018*/ 	.byte	0x04, 0x4f
        /*001a*/ 	.short	(.L_35 - .L_34)


	//   ....[0]....
.L_34:
        /*001c*/ 	.word	0x00000007


	//----- nvinfo : EIATTR_RESERVED_SMEM_USED
	.align		4
.L_35:
        /*0020*/ 	.byte	0x01, 0x41
	.zero		2


	//----- nvinfo : EIATTR_SPARSE_MMA_MASK
	.align		4
        /*0024*/ 	.byte	0x03, 0x50
        /*0026*/ 	.short	0x0000


	//----- nvinfo : EIATTR_TCGEN05_2CTA_USED
	.align		4
        /*0028*/ 	.byte	0x01, 0x52
	.zero		2


	//----- nvinfo : EIATTR_MAXREG_COUNT
	.align		4
        /*002c*/ 	.byte	0x03, 0x1b
        /*002e*/ 	.short	0x00ff


	//----- nvinfo : EIATTR_NUM_BARRIERS
	.align		4
        /*0030*/ 	.byte	0x02, 0x4c
        /*0032*/ 	.byte	0x07
	.zero		1


	//----- nvinfo : EIATTR_EXTERNS
	.align		4
        /*0034*/ 	.byte	0x04, 0x0f
        /*0036*/ 	.short	(.L_37 - .L_36)


	//   ....[0]....
	.align		4
.L_36:
        /*0038*/ 	.word	index@(__assertfail)


	//----- nvinfo : EIATTR_MERCURY_ISA_VERSION
	.align		4
.L_37:
        /*003c*/ 	.byte	0x03, 0x5f
        /*003e*/ 	.short	0x0101


	//----- nvinfo : EIATTR_INT_WARP_WIDE_INSTR_OFFSETS
	.align		4
        /*0040*/ 	.byte	0x04, 0x31
        /*0042*/ 	.short	(.L_39 - .L_38)


	//   ....[0]....
.L_38:
        /*0044*/ 	.word	0x00000cf0


	//   ....[1]....
        /*0048*/ 	.word	0x00000d90


	//   ....[2]....
        /*004c*/ 	.word	0x00002100


	//   ....[3]....
        /*0050*/ 	.word	0x00003fe0


	//   ....[4]....
        /*0054*/ 	.word	0x00004000


	//   ....[5]....
        /*0058*/ 	.word	0x00004030


	//   ....[6]....
        /*005c*/ 	.word	0x00004940


	//   ....[7]....
        /*0060*/ 	.word	0x000049b0


	//   ....[8]....
        /*0064*/ 	.word	0x00004ac0


	//   ....[9]....
        /*0068*/ 	.word	0x00004c90


	//   ....[10]....
        /*006c*/ 	.word	0x00004d40


	//   ....[11]....
        /*0070*/ 	.word	0x00004e60


	//----- nvinfo : EIATTR_COOP_GROUP_MASK_REGIDS
	.align		4
.L_39:
        /*0074*/ 	.byte	0x04, 0x29
        /*0076*/ 	.short	(.L_41 - .L_40)


	//   ....[0]....
.L_40:
        /*0078*/ 	.word	0xffffffff


	//   ....[1]....
        /*007c*/ 	.word	0xffffffff


	//   ....[2]....
        /*0080*/ 	.word	0xffffffff


	//   ....[3]....
        /*0084*/ 	.word	0xffffffff


	//   ....[4]....
        /*0088*/ 	.word	0xffffffff


	//   ....[5]....
        /*008c*/ 	.word	0xffffffff


	//   ....[6]....
        /*0090*/ 	.word	0xffffffff


	//   ....[7]....
        /*0094*/ 	.word	0xffffffff


	//   ....[8]....
        /*0098*/ 	.word	0xffffffff


	//   ....[9]....
        /*009c*/ 	.word	0xffffffff


	//   ....[10]....
        /*00a0*/ 	.word	0xffffffff


	//   ....[11]....
        /*00a4*/ 	.word	0xffffffff


	//   ....[12]....
        /*00a8*/ 	.word	0xffffffff


	//   ....[13]....
        /*00ac*/ 	.word	0xffffffff


	//----- nvinfo : EIATTR_COOP_GROUP_INSTR_OFFSETS
	.align		4
.L_41:
        /*00b0*/ 	.byte	0x04, 0x28
        /*00b2*/ 	.short	(.L_43 - .L_42)


	//   ....[0]....
.L_42:
        /*00b4*/ 	.word	0x000000c0


	//   ....[1]....
        /*00b8*/ 	.word	0x00000500


	//   ....[2]....
        /*00bc*/ 	.word	0x00000680


	//   ....[3]....
        /*00c0*/ 	.word	0x000007f0


	//   ....[4]....
        /*00c4*/ 	.word	0x000008e0


	//   ....[5]....
        /*00c8*/ 	.word	0x00000a40


	//   ....[6]....
        /*00cc*/ 	.word	0x00000bd0


	//   ....[7]....
        /*00d0*/ 	.word	0x00000e10


	//   ....[8]....
        /*00d4*/ 	.word	0x00001fe0


	//   ....[9]....
        /*00d8*/ 	.word	0x00002dc0


	//   ....[10]....
        /*00dc*/ 	.word	0x00003290


	//   ....[11]....
        /*00e0*/ 	.word	0x000032c0


	//   ....[12]....
        /*00e4*/ 	.word	0x00003ee0


	//   ....[13]....
        /*00e8*/ 	.word	0x000040f0


	//----- nvinfo : EIATTR_VRC_CTA_INIT_COUNT
	.align		4
.L_43:
        /*00ec*/ 	.byte	0x02, 0x4a
        /*00ee*/ 	.byte	0x80
	.zero		1


	//----- nvinfo : EIATTR_SYSCALL_OFFSETS
	.align		4
        /*00f0*/ 	.byte	0x04, 0x46
        /*00f2*/ 	.short	(.L_45 - .L_44)


	//   ....[0]....
.L_44:
        /*00f4*/ 	.word	0x000059f0


	//   ....[1]....
        /*00f8*/ 	.word	0x00005ae0


	//   ....[2]....
        /*00fc*/ 	.word	0x000062a0


	//   ....[3]....
        /*0100*/ 	.word	0x00006c20


	//----- nvinfo : EIATTR_MBARRIER_INSTR_OFFSETS
	.align		4
.L_45:
        /*0104*/ 	.byte	0x04, 0x39
        /*0106*/ 	.short	(.L_47 - .L_46)


	//   ....[0]....
.L_46:
        /*0108*/ 	.word	0x000005f0
        /*010c*/ 	.word	0x000000ff
        /*0110*/ 	.word	0x00000000
        /*0114*/ 	.short	0x0100
        /*0116*/ 	.byte	0x08
	.zero		1


	//   ....[1]....
        /*0118*/ 	.word	0x00000600
        /*011c*/ 	.word	0x000000ff
        /*0120*/ 	.word	0x00000020
        /*0124*/ 	.short	0x0100
        /*0126*/ 	.byte	0x08
	.zero		1


	//   ....[2]....
        /*0128*/ 	.word	0x00000610
        /*012c*/ 	.word	0x000000ff
        /*0130*/ 	.word	0x00000008
        /*0134*/ 	.short	0x0100
        /*0136*/ 	.byte	0x08
	.zero		1


	//   ....[3]....
        /*0138*/ 	.word	0x00000620
        /*013c*/ 	.word	0x000000ff
        /*0140*/ 	.word	0x00000028
        /*0144*/ 	.short	0x0100
        /*0146*/ 	.byte	0x08
	.zero		1


	//   ....[4]....
        /*0148*/ 	.word	0x00000630
        /*014c*/ 	.word	0x000000ff
        /*0150*/ 	.word	0x00000010
        /*0154*/ 	.short	0x0100
        /*0156*/ 	.byte	0x08
	.zero		1


	//   ....[5]....
        /*0158*/ 	.word	0x00000640
        /*015c*/ 	.word	0x000000ff
        /*0160*/ 	.word	0x00000030
        /*0164*/ 	.short	0x0100
        /*0166*/ 	.byte	0x08
	.zero		1


	//   ....[6]....
        /*0168*/ 	.word	0x00000650
        /*016c*/ 	.word	0x000000ff
        /*0170*/ 	.word	0x00000018
        /*0174*/ 	.short	0x0100
        /*0176*/ 	.byte	0x08
	.zero		1


	//   ....[7]....
        /*0178*/ 	.word	0x00000660
        /*017c*/ 	.word	0x000000ff
        /*0180*/ 	.word	0x00000038
        /*0184*/ 	.short	0x0100
        /*0186*/ 	.byte	0x08
	.zero		1


	//   ....[8]....
        /*0188*/ 	.word	0x00000780
        /*018c*/ 	.word	0x000000ff
        /*0190*/ 	.word	0x00000040
        /*0194*/ 	.short	0x0100
        /*0196*/ 	.byte	0x09
	.zero		1


	//   ....[9]....
        /*0198*/ 	.word	0x00000790
        /*019c*/ 	.word	0x000000ff
        /*01a0*/ 	.word	0x00000058
        /*01a4*/ 	.short	0x0100
        /*01a6*/ 	.byte	0x09
	.zero		1


	//   ....[10]....
        /*01a8*/ 	.word	0x000007a0
        /*01ac*/ 	.word	0x000000ff
        /*01b0*/ 	.word	0x00000048
        /*01b4*/ 	.short	0x0100
        /*01b6*/ 	.byte	0x09
	.zero		1


	//   ....[11]....
        /*01b8*/ 	.word	0x000007b0
        /*01bc*/ 	.word	0x000000ff
        /*01c0*/ 	.word	0x00000060
        /*01c4*/ 	.short	0x0100
        /*01c6*/ 	.byte	0x09
	.zero		1


	//   ....[12]....
        /*01c8*/ 	.word	0x000007c0
        /*01cc*/ 	.word	0x000000ff
        /*01d0*/ 	.word	0x00000050
        /*01d4*/ 	.short	0x0100
        /*01d6*/ 	.byte	0x09
	.zero		1


	//   ....[13]....
        /*01d8*/ 	.word	0x000007d0
        /*01dc*/ 	.word	0x000000ff
        /*01e0*/ 	.word	0x00000068
        /*01e4*/ 	.short	0x0100
        /*01e6*/ 	.byte	0x09
	.zero		1


	//   ....[14]....
        /*01e8*/ 	.word	0x000008b0
        /*01ec*/ 	.word	0x000000ff
        /*01f0*/ 	.word	0x00000070
        /*01f4*/ 	.short	0x0100
        /*01f6*/ 	.byte	0x08
	.zero		1


	//   ....[15]....
        /*01f8*/ 	.word	0x000008c0
        /*01fc*/ 	.word	0x000000ff
        /*0200*/ 	.word	0x00000078
        /*0204*/ 	.short	0x0100
        /*0206*/ 	.byte	0x08
	.zero		1


	//   ....[16]....
        /*0208*/ 	.word	0x000009f0
        /*020c*/ 	.word	0x000000ff
        /*0210*/ 	.word	0x00000080
        /*0214*/ 	.short	0x0100
        /*0216*/ 	.byte	0x08
	.zero		1


	//   ....[17]....
        /*0218*/ 	.word	0x00000a00
        /*021c*/ 	.word	0x000000ff
        /*0220*/ 	.word	0x00000090
        /*0224*/ 	.short	0x0100
        /*0226*/ 	.byte	0x08
	.zero		1


	//   ....[18]....
        /*0228*/ 	.word	0x00000a10
        /*022c*/ 	.word	0x000000ff
        /*0230*/ 	.word	0x00000088
        /*0234*/ 	.short	0x0100
        /*0236*/ 	.byte	0x08
	.zero		1


	//   ....[19]....
        /*0238*/ 	.word	0x00000a20
        /*023c*/ 	.word	0x000000ff
        /*0240*/ 	.word	0x00000098
        /*0244*/ 	.short	0x0100
        /*0246*/ 	.byte	0x08
	.zero		1


	//   ....[20]....
        /*0248*/ 	.word	0x00000b40
        /*024c*/ 	.word	0x000000ff
        /*0250*/ 	.word	0x000000a0
        /*0254*/ 	.short	0x0100
        /*0256*/ 	.byte	0x09
	.zero		1


	//   ....[21]....
        /*0258*/ 	.word	0x00000b50
        /*025c*/ 	.word	0x000000ff
        /*0260*/ 	.word	0x000000c0
        /*0264*/ 	.short	0x0100
        /*0266*/ 	.byte	0x09
	.zero		1


	//   ....[22]....
        /*0268*/ 	.word	0x00000b60
        /*026c*/ 	.word	0x000000ff
        /*0270*/ 	.word	0x000000a8
        /*0274*/ 	.short	0x0100
        /*0276*/ 	.byte	0x09
	.zero		1


	//   ....[23]....
        /*0278*/ 	.word	0x00000b70
        /*027c*/ 	.word	0x000000ff
        /*0280*/ 	.word	0x000000c8
        /*0284*/ 	.short	0x0100
        /*0286*/ 	.byte	0x09
	.zero		1


	//   ....[24]....
        /*0288*/ 	.word	0x00000b80
        /*028c*/ 	.word	0x000000ff
        /*0290*/ 	.word	0x000000b0
        /*0294*/ 	.short	0x0100
        /*0296*/ 	.byte	0x09
	.zero		1


	//   ....[25]....
        /*0298*/ 	.word	0x00000b90
        /*029c*/ 	.word	0x000000ff
        /*02a0*/ 	.word	0x000000d0
        /*02a4*/ 	.short	0x0100
        /*02a6*/ 	.byte	0x09
	.zero		1


	//   ....[26]....
        /*02a8*/ 	.word	0x00000ba0
        /*02ac*/ 	.word	0x000000ff
        /*02b0*/ 	.word	0x000000b8
        /*02b4*/ 	.short	0x0100
        /*02b6*/ 	.byte	0x09
	.zero		1


	//   ....[27]....
        /*02b8*/ 	.word	0x00000bb0
        /*02bc*/ 	.word	0x000000ff
        /*02c0*/ 	.word	0x000000d8
        /*02c4*/ 	.short	0x0100
        /*02c6*/ 	.byte	0x09
	.zero		1


	//   ....[28]....
        /*02c8*/ 	.word	0x00000ca0
        /*02cc*/ 	.word	0x000000ff
        /*02d0*/ 	.word	0x000000e0
        /*02d4*/ 	.short	0x0100
        /*02d6*/ 	.byte	0x08
	.zero		1


	//   ....[29]....
        /*02d8*/ 	.word	0x00000cb0
        /*02dc*/ 	.word	0x000000ff
        /*02e0*/ 	.word	0x000000f0
        /*02e4*/ 	.short	0x0100
        /*02e6*/ 	.byte	0x08
	.zero		1


	//   ....[30]....
        /*02e8*/ 	.word	0x00000cc0
        /*02ec*/ 	.word	0x000000ff
        /*02f0*/ 	.word	0x000000e8
        /*02f4*/ 	.short	0x0100
        /*02f6*/ 	.byte	0x08
	.zero		1


	//   ....[31]....
        /*02f8*/ 	.word	0x00000cd0
        /*02fc*/ 	.word	0x000000ff
        /*0300*/ 	.word	0x000000f8
        /*0304*/ 	.short	0x0100
        /*0306*/ 	.byte	0x08
	.zero		1


	//   ....[32]....
        /*0308*/ 	.word	0x00000dc0
        /*030c*/ 	.word	0x000000ff
        /*0310*/ 	.word	0x00000100
        /*0314*/ 	.short	0x0100
        /*0316*/ 	.byte	0x07
	.zero		1


	//   ....[33]....
        /*0318*/ 	.word	0x000017e0
        /*031c*/ 	.word	0x00000003
        /*0320*/ 	.word	0x000000f0
        /*0324*/ 	.short	0x010a
        /*0326*/ 	.byte	0xff
	.zero		1


	//   ....[34]....
        /*0328*/ 	.word	0x00001810
        /*032c*/ 	.word	0x00000003
        /*0330*/ 	.word	0x000000e0
        /*0334*/ 	.short	0x0101
        /*0336*/ 	.byte	0xff
	.zero		1


	//   ....[35]....
        /*0338*/ 	.word	0x00001910
        /*033c*/ 	.word	0x000000ff
        /*0340*/ 	.word	0x00000020
        /*0344*/ 	.short	0x010a
        /*0346*/ 	.byte	0x08
	.zero		1


	//   ....[36]....
        /*0348*/ 	.word	0x000019e0
        /*034c*/ 	.word	0x000000ff
        /*0350*/ 	.word	0x00000020
        /*0354*/ 	.short	0x010a
        /*0356*/ 	.byte	0x21
	.zero		1


	//   ....[37]....
        /*0358*/ 	.word	0x00001b90
        /*035c*/ 	.word	0x000000ff
        /*0360*/ 	.word	0x00000020
        /*0364*/ 	.short	0x010a
        /*0366*/ 	.byte	0x08
	.zero		1


	//   ....[38]....
        /*0368*/ 	.word	0x00001c90
        /*036c*/ 	.word	0x000000ff
        /*0370*/ 	.word	0x00000078
        /*0374*/ 	.short	0x0101
        /*0376*/ 	.byte	0x06
	.zero		1


	//   ....[39]....
        /*0378*/ 	.word	0x00001cb0
        /*037c*/ 	.word	0x000000ff
        /*0380*/ 	.word	0x00000020
        /*0384*/ 	.short	0x010a
        /*0386*/ 	.byte	0x08
	.zero		1


	//   ....[40]....
        /*0388*/ 	.word	0x00001d30
        /*038c*/ 	.word	0x000000ff
        /*0390*/ 	.word	0x00000020
        /*0394*/ 	.short	0x010a
        /*0396*/ 	.byte	0x11
	.zero		1


	//   ....[41]....
        /*0398*/ 	.word	0x00001ec0
        /*039c*/ 	.word	0x000000ff
        /*03a0*/ 	.word	0x00000020
        /*03a4*/ 	.short	0x010a
        /*03a6*/ 	.byte	0x08
	.zero		1


	//   ....[42]....
        /*03a8*/ 	.word	0x00002010
        /*03ac*/ 	.word	0x00000002
        /*03b0*/ 	.word	0x00000080
        /*03b4*/ 	.short	0x010a
        /*03b6*/ 	.byte	0xff
	.zero		1


	//   ....[43]....
        /*03b8*/ 	.word	0x000020d0
        /*03bc*/ 	.word	0x00000002
        /*03c0*/ 	.word	0x00000000
        /*03c4*/ 	.short	0x0101
        /*03c6*/ 	.byte	0xff
	.zero		1


	//   ....[44]....
        /*03c8*/ 	.word	0x00002630
        /*03cc*/ 	.word	0x000000ff
        /*03d0*/ 	.word	0x00000000
        /*03d4*/ 	.short	0x010a
        /*03d6*/ 	.byte	0x04
	.zero		1


	//   ....[45]....
        /*03d8*/ 	.word	0x000026c0
        /*03dc*/ 	.word	0x000000ff
        /*03e0*/ 	.word	0x00000000
        /*03e4*/ 	.short	0x010a
        /*03e6*/ 	.byte	0x04
	.zero		1


	//   ....[46]....
        /*03e8*/ 	.word	0x00002750
        /*03ec*/ 	.word	0x000000ff
        /*03f0*/ 	.word	0x00000000
        /*03f4*/ 	.short	0x010a
        /*03f6*/ 	.byte	0x04
	.zero		1


	//   ....[47]....
        /*03f8*/ 	.word	0x000027f0
        /*03fc*/ 	.word	0x00000000
        /*0400*/ 	.word	0x00000000
        /*0404*/ 	.short	0x010a
        /*0406*/ 	.byte	0xff
	.zero		1


	//   ....[48]....
        /*0408*/ 	.word	0x00002920
        /*040c*/ 	.word	0x00000000
        /*0410*/ 	.word	0x000000e0
        /*0414*/ 	.short	0x010a
        /*0416*/ 	.byte	0xff
	.zero		1


	//   ....[49]....
        /*0418*/ 	.word	0x00002990
        /*041c*/ 	.word	0x00000004
        /*0420*/ 	.word	0x00000000
        /*0424*/ 	.short	0x0101
        /*0426*/ 	.byte	0xff
	.zero		1


	//   ....[50]....
        /*0428*/ 	.word	0x000029b0
        /*042c*/ 	.word	0x000000ff
        /*0430*/ 	.word	0x00000090
        /*0434*/ 	.short	0x010a
        /*0436*/ 	.byte	0x05
	.zero		1


	//   ....[51]....
        /*0438*/ 	.word	0x00002ad0
        /*043c*/ 	.word	0x00000000
        /*0440*/ 	.word	0x00000080
        /*0444*/ 	.short	0x010a
        /*0446*/ 	.byte	0xff
	.zero		1


	//   ....[52]....
        /*0448*/ 	.word	0x00002bd0
        /*044c*/ 	.word	0x00000000
        /*0450*/ 	.word	0x00000000
        /*0454*/ 	.short	0x0101
        /*0456*/ 	.byte	0xff
	.zero		1


	//   ....[53]....
        /*0458*/ 	.word	0x00002c60
        /*045c*/ 	.word	0x000000ff
        /*0460*/ 	.word	0x00000090
        /*0464*/ 	.short	0x0106
        /*0466*/ 	.byte	0x05
	.zero		1


	//   ....[54]....
        /*0468*/ 	.word	0x00002c80
        /*046c*/ 	.word	0x000000ff
        /*0470*/ 	.word	0x00000090
        /*0474*/ 	.short	0x010a
        /*0476*/ 	.byte	0x05
	.zero		1


	//   ....[55]....
        /*0478*/ 	.word	0x00002d10
        /*047c*/ 	.word	0x000000ff
        /*0480*/ 	.word	0x00000090
        /*0484*/ 	.short	0x0106
        /*0486*/ 	.byte	0x04
	.zero		1


	//   ....[56]....
        /*0488*/ 	.word	0x00002d50
        /*048c*/ 	.word	0x00000000
        /*0490*/ 	.word	0x00000090
        /*0494*/ 	.short	0x010a
        /*0496*/ 	.byte	0xff
	.zero		1


	//   ....[57]....
        /*0498*/ 	.word	0x00002f90
        /*049c*/ 	.word	0x000000ff
        /*04a0*/ 	.word	0x00000008
        /*04a4*/ 	.short	0x010a
        /*04a6*/ 	.byte	0x06
	.zero		1


	//   ....[58]....
        /*04a8*/ 	.word	0x00002fb0
        /*04ac*/ 	.word	0x000000ff
        /*04b0*/ 	.word	0x00000008
        /*04b4*/ 	.short	0x010a
        /*04b6*/ 	.byte	0x06
	.zero		1


	//   ....[59]....
        /*04b8*/ 	.word	0x00003140
        /*04bc*/ 	.word	0x000000ff
        /*04c0*/ 	.word	0x00000008
        /*04c4*/ 	.short	0x010a
        /*04c6*/ 	.byte	0x06
	.zero		1


	//   ....[60]....
        /*04c8*/ 	.word	0x00003160
        /*04cc*/ 	.word	0x000000ff
        /*04d0*/ 	.word	0x00000008
        /*04d4*/ 	.short	0x010a
        /*04d6*/ 	.byte	0x06
	.zero		1


	//   ....[61]....
        /*04d8*/ 	.word	0x00003220
        /*04dc*/ 	.word	0x000000ff
        /*04e0*/ 	.word	0x00000000
        /*04e4*/ 	.short	0x0101
        /*04e6*/ 	.byte	0x07
	.zero		1


	//   ....[62]....
        /*04e8*/ 	.word	0x00003560
        /*04ec*/ 	.word	0x00000000
        /*04f0*/ 	.word	0x00000080
        /*04f4*/ 	.short	0x010a
        /*04f6*/ 	.byte	0xff
	.zero		1


	//   ....[63]....
        /*04f8*/ 	.word	0x00003620
        /*04fc*/ 	.word	0x00000000
        /*0500*/ 	.word	0x00000000
        /*0504*/ 	.short	0x0101
        /*0506*/ 	.byte	0xff
	.zero		1


	//   ....[64]....
        /*0508*/ 	.word	0x000036e0
        /*050c*/ 	.word	0x000000ff
        /*0510*/ 	.word	0x00000000
        /*0514*/ 	.short	0x010a
        /*0516*/ 	.byte	0x08
	.zero		1


	//   ....[65]....
        /*0518*/ 	.word	0x000036f0
        /*051c*/ 	.word	0x000000ff
        /*0520*/ 	.word	0x000000c0
        /*0524*/ 	.short	0x010a
        /*0526*/ 	.byte	0x09
	.zero		1


	//   ....[66]....
        /*0528*/ 	.word	0x000037a0
        /*052c*/ 	.word	0x000000ff
        /*0530*/ 	.word	0x00000000
        /*0534*/ 	.short	0x010a
        /*0536*/ 	.byte	0x08
	.zero		1


	//   ....[67]....
        /*0538*/ 	.word	0x000038d0
        /*053c*/ 	.word	0x000000ff
        /*0540*/ 	.word	0x00000000
        /*0544*/ 	.short	0x010a
        /*0546*/ 	.byte	0x1e
	.zero		1


	//   ....[68]....
        /*0548*/ 	.word	0x00003bd0
        /*054c*/ 	.word	0x000000ff
        /*0550*/ 	.word	0x00000000
        /*0554*/ 	.short	0x010a
        /*0556*/ 	.byte	0x08
	.zero		1


	//   ....[69]....
        /*0558*/ 	.word	0x00003c60
        /*055c*/ 	.word	0x000000ff
        /*0560*/ 	.word	0x00000000
        /*0564*/ 	.short	0x010a
        /*0566*/ 	.byte	0x08
	.zero		1


	//   ....[70]....
        /*0568*/ 	.word	0x00003cf0
        /*056c*/ 	.word	0x000000ff
        /*0570*/ 	.word	0x00000000
        /*0574*/ 	.short	0x010a
        /*0576*/ 	.byte	0x08
	.zero		1


	//   ....[71]....
        /*0578*/ 	.word	0x00003d90
        /*057c*/ 	.word	0x00000000
        /*0580*/ 	.word	0x00000000
        /*0584*/ 	.short	0x010a
        /*0586*/ 	.byte	0xff
	.zero		1


	//   ....[72]....
        /*0588*/ 	.word	0x00003dd0
        /*058c*/ 	.word	0x00000000
        /*0590*/ 	.word	0x00000000
        /*0594*/ 	.short	0x010a
        /*0596*/ 	.byte	0xff
	.zero		1


	//   ....[73]....
        /*0598*/ 	.word	0x00003e40
        /*059c*/ 	.word	0x000000ff
        /*05a0*/ 	.word	0x00000000
        /*05a4*/ 	.short	0x0101
        /*05a6*/ 	.byte	0x05
	.zero		1


	//   ....[74]....
        /*05a8*/ 	.word	0x00003e80
        /*05ac*/ 	.word	0x000000ff
        /*05b0*/ 	.word	0x00000100
        /*05b4*/ 	.short	0x010a
        /*05b6*/ 	.byte	0x07
	.zero		1


	//   ....[75]....
        /*05b8*/ 	.word	0x00003ed0
        /*05bc*/ 	.word	0x000000ff
        /*05c0*/ 	.word	0x00000000
        /*05c4*/ 	.short	0x0101
        /*05c6*/ 	.byte	0x05
	.zero		1


	//   ....[76]....
        /*05c8*/ 	.word	0x000042e0
        /*05cc*/ 	.word	0x00000000
        /*05d0*/ 	.word	0x00000080
        /*05d4*/ 	.short	0x010a
        /*05d6*/ 	.byte	0xff
	.zero		1


	//   ....[77]....
        /*05d8*/ 	.word	0x000043a0
        /*05dc*/ 	.word	0x00000000
        /*05e0*/ 	.word	0x00000000
        /*05e4*/ 	.short	0x0101
        /*05e6*/ 	.byte	0xff
	.zero		1


	//   ....[78]....
        /*05e8*/ 	.word	0x000046c0
        /*05ec*/ 	.word	0x000000ff
        /*05f0*/ 	.word	0x00000078
        /*05f4*/ 	.short	0x010a
        /*05f6*/ 	.byte	0x07
	.zero		1


	//   ....[79]....
        /*05f8*/ 	.word	0x000048e0
        /*05fc*/ 	.word	0x000000ff
        /*0600*/ 	.word	0x00000058
        /*0604*/ 	.short	0x010a
        /*0606*/ 	.byte	0x0f
	.zero		1


	//   ....[80]....
        /*0608*/ 	.word	0x00004b90
        /*060c*/ 	.word	0x000000ff
        /*0610*/ 	.word	0x00000040
        /*0614*/ 	.short	0x010b
        /*0616*/ 	.byte	0x0f
	.zero		1


	//   ....[81]....
        /*0618*/ 	.word	0x00004c10
        /*061c*/ 	.word	0x000000ff
        /*0620*/ 	.word	0x00000000
        /*0624*/ 	.short	0x0101
        /*0626*/ 	.byte	0x10
	.zero		1


	//   ....[82]....
        /*0628*/ 	.word	0x00004c50
        /*062c*/ 	.word	0x000000ff
        /*0630*/ 	.word	0x00000058
        /*0634*/ 	.short	0x010a
        /*0636*/ 	.byte	0x0d
	.zero		1


	//   ....[83]....
        /*0638*/ 	.word	0x00004e90
        /*063c*/ 	.word	0x000000ff
        /*0640*/ 	.word	0x00000040
        /*0644*/ 	.short	0x010b
        /*0646*/ 	.byte	0x0d
	.zero		1


	//   ....[84]....
        /*0648*/ 	.word	0x00004f00
        /*064c*/ 	.word	0x000000ff
        /*0650*/ 	.word	0x00000000
        /*0654*/ 	.short	0x0101
        /*0656*/ 	.byte	0x0f
	.zero		1


	//   ....[85]....
        /*0658*/ 	.word	0x00004f50
        /*065c*/ 	.word	0x000000ff
        /*0660*/ 	.word	0x00000000
        /*0664*/ 	.short	0x010a
        /*0666*/ 	.byte	0x04
	.zero		1


	//   ....[86]....
        /*0668*/ 	.word	0x00004fe0
        /*066c*/ 	.word	0x000000ff
        /*0670*/ 	.word	0x00000000
        /*0674*/ 	.short	0x010a
        /*0676*/ 	.byte	0x04
	.zero		1


	//   ....[87]....
        /*0678*/ 	.word	0x00005080
        /*067c*/ 	.word	0x00000000
        /*0680*/ 	.word	0x00000000
        /*0684*/ 	.short	0x010a
        /*0686*/ 	.byte	0xff
	.zero		1


	//   ....[88]....
        /*0688*/ 	.word	0x000053c0
        /*068c*/ 	.word	0x00000000
        /*0690*/ 	.word	0x00000080
        /*0694*/ 	.short	0x010a
        /*0696*/ 	.byte	0xff
	.zero		1


	//   ....[89]....
        /*0698*/ 	.word	0x000054d0
        /*069c*/ 	.word	0x00000000
        /*06a0*/ 	.word	0x00000000
        /*06a4*/ 	.short	0x0101
        /*06a6*/ 	.byte	0xff
	.zero		1


	//   ....[90]....
        /*06a8*/ 	.word	0x00005f20
        /*06ac*/ 	.word	0x00000000
        /*06b0*/ 	.word	0x00000040
        /*06b4*/ 	.short	0x010a
        /*06b6*/ 	.byte	0xff
	.zero		1


	//   ....[91]....
        /*06b8*/ 	.word	0x00005f60
        /*06bc*/ 	.word	0x0000004c
        /*06c0*/ 	.word	0x000000a0
        /*06c4*/ 	.short	0x010a
        /*06c6*/ 	.byte	0xff
	.zero		1


	//   ....[92]....
        /*06c8*/ 	.word	0x00006070
        /*06cc*/ 	.word	0x00000000
        /*06d0*/ 	.word	0x00000040
        /*06d4*/ 	.short	0x010a
        /*06d6*/ 	.byte	0xff
	.zero		1


	//   ....[93]....
        /*06d8*/ 	.word	0x00006180
        /*06dc*/ 	.word	0x0000004c
        /*06e0*/ 	.word	0x000000a0
        /*06e4*/ 	.short	0x010a
        /*06e6*/ 	.byte	0xff
	.zero		1


	//   ....[94]....
        /*06e8*/ 	.word	0x00006990
        /*06ec*/ 	.word	0x00000000
        /*06f0*/ 	.word	0x00000000
        /*06f4*/ 	.short	0x0101
        /*06f6*/ 	.byte	0xff
	.zero		1


	//   ....[95]....
        /*06f8*/ 	.word	0x000069a0
        /*06fc*/ 	.word	0x00000002
        /*0700*/ 	.word	0x00000040
        /*0704*/ 	.short	0x010a
        /*0706*/ 	.byte	0xff
	.zero		1


	//   ....[96]....
        /*0708*/ 	.word	0x00006a60
        /*070c*/ 	.word	0x00000002
        /*0710*/ 	.word	0x00000040
        /*0714*/ 	.short	0x010a
        /*0716*/ 	.byte	0xff
	.zero		1


	//   ....[97]....
        /*0718*/ 	.word	0x00006de0
        /*071c*/ 	.word	0x0000004c
        /*0720*/ 	.word	0x00000000
        /*0724*/ 	.short	0x0101
        /*0726*/ 	.byte	0xff
	.zero		1


	//   ....[98]....
        /*0728*/ 	.word	0x00007380
        /*072c*/ 	.word	0x00000002
        /*0730*/ 	.word	0x00000000
        /*0734*/ 	.short	0x0101
        /*0736*/ 	.byte	0xff
	.zero		1


	//   ....[99]....
        /*0738*/ 	.word	0x000075f0
        /*073c*/ 	.word	0x000000ff
        /*0740*/ 	.word	0x00000000
        /*0744*/ 	.short	0x0101
        /*0746*/ 	.byte	0x04
	.zero		1


	//   ....[100]....
        /*0748*/ 	.word	0x00007610
        /*074c*/ 	.word	0x00000003
        /*0750*/ 	.word	0x000000f0
        /*0754*/ 	.short	0x010a
        /*0756*/ 	.byte	0xff
	.zero		1


	//   ....[101]....
        /*0758*/ 	.word	0x00007670
        /*075c*/ 	.word	0x00000002
        /*0760*/ 	.word	0x00000020
        /*0764*/ 	.short	0x010a
        /*0766*/ 	.byte	0xff
	.zero		1


	//   ....[102]....
        /*0768*/ 	.word	0x000076d0
        /*076c*/ 	.word	0x00000002
        /*0770*/ 	.word	0x00000020
        /*0774*/ 	.short	0x010a
        /*0776*/ 	.byte	0xff
	.zero		1


	//   ....[103]....
        /*0778*/ 	.word	0x00007720
        /*077c*/ 	.word	0x00000002
        /*0780*/ 	.word	0x00000080
        /*0784*/ 	.short	0x010a
        /*0786*/ 	.byte	0xff
	.zero		1


	//   ....[104]....
        /*0788*/ 	.word	0x00007780
        /*078c*/ 	.word	0x00000000
        /*0790*/ 	.word	0x00000000
        /*0794*/ 	.short	0x010a
        /*0796*/ 	.byte	0xff
	.zero		1


	//   ....[105]....
        /*0798*/ 	.word	0x000077e0
        /*079c*/ 	.word	0x00000000
        /*07a0*/ 	.word	0x00000000
        /*07a4*/ 	.short	0x010a
        /*07a6*/ 	.byte	0xff
	.zero		1


	//   ....[106]....
        /*07a8*/ 	.word	0x00007840
        /*07ac*/ 	.word	0x00000000
        /*07b0*/ 	.word	0x00000000
        /*07b4*/ 	.short	0x010a
        /*07b6*/ 	.byte	0xff
	.zero		1


	//   ....[107]....
        /*07b8*/ 	.word	0x00007890
        /*07bc*/ 	.word	0x00000000
        /*07c0*/ 	.word	0x000000e0
        /*07c4*/ 	.short	0x010a
        /*07c6*/ 	.byte	0xff
	.zero		1


	//   ....[108]....
        /*07c8*/ 	.word	0x000078f0
        /*07cc*/ 	.word	0x00000000
        /*07d0*/ 	.word	0x00000090
        /*07d4*/ 	.short	0x010a
        /*07d6*/ 	.byte	0xff
	.zero		1


	//   ....[109]....
        /*07d8*/ 	.word	0x00007940
        /*07dc*/ 	.word	0x00000000
        /*07e0*/ 	.word	0x00000080
        /*07e4*/ 	.short	0x010a
        /*07e6*/ 	.byte	0xff
	.zero		1


	//   ....[110]....
        /*07e8*/ 	.word	0x000079a0
        /*07ec*/ 	.word	0x00000000
        /*07f0*/ 	.word	0x00000090
        /*07f4*/ 	.short	0x010a
        /*07f6*/ 	.byte	0xff
	.zero		1


	//   ....[111]....
        /*07f8*/ 	.word	0x00007a00
        /*07fc*/ 	.word	0x00000004
        /*0800*/ 	.word	0x00000008
        /*0804*/ 	.short	0x010a
        /*0806*/ 	.byte	0xff
	.zero		1


	//   ....[112]....
        /*0808*/ 	.word	0x00007ae0
        /*080c*/ 	.word	0x00000002
        /*0810*/ 	.word	0x00000008
        /*0814*/ 	.short	0x010a
        /*0816*/ 	.byte	0xff
	.zero		1


	//   ....[113]....
        /*0818*/ 	.word	0x00007b30
        /*081c*/ 	.word	0x00000000
        /*0820*/ 	.word	0x00000080
        /*0824*/ 	.short	0x010a
        /*0826*/ 	.byte	0xff
	.zero		1


	//   ....[114]....
        /*0828*/ 	.word	0x00007b90
        /*082c*/ 	.word	0x00000000
        /*0830*/ 	.word	0x000000c0
        /*0834*/ 	.short	0x010a
        /*0836*/ 	.byte	0xff
	.zero		1


	//   ....[115]....
        /*0838*/ 	.word	0x00007bf0
        /*083c*/ 	.word	0x00000000
        /*0840*/ 	.word	0x00000000
        /*0844*/ 	.short	0x010a
        /*0846*/ 	.byte	0xff
	.zero		1


	//   ....[116]....
        /*0848*/ 	.word	0x00007c50
        /*084c*/ 	.word	0x00000000
        /*0850*/ 	.word	0x00000000
        /*0854*/ 	.short	0x010a
        /*0856*/ 	.byte	0xff
	.zero		1


	//   ....[117]....
        /*0858*/ 	.word	0x00007cb0
        /*085c*/ 	.word	0x00000000
        /*0860*/ 	.word	0x00000000
        /*0864*/ 	.short	0x010a
        /*0866*/ 	.byte	0xff
	.zero		1


	//   ....[118]....
        /*0868*/ 	.word	0x00007d10
        /*086c*/ 	.word	0x00000000
        /*0870*/ 	.word	0x00000000
        /*0874*/ 	.short	0x010a
        /*0876*/ 	.byte	0xff
	.zero		1


	//   ....[119]....
        /*0878*/ 	.word	0x00007d70
        /*087c*/ 	.word	0x00000000
        /*0880*/ 	.word	0x00000100
        /*0884*/ 	.short	0x010a
        /*0886*/ 	.byte	0xff
	.zero		1


	//   ....[120]....
        /*0888*/ 	.word	0x00007dc0
        /*088c*/ 	.word	0x00000000
        /*0890*/ 	.word	0x00000080
        /*0894*/ 	.short	0x010a
        /*0896*/ 	.byte	0xff
	.zero		1


	//   ....[121]....
        /*0898*/ 	.word	0x00007e20
        /*089c*/ 	.word	0x00000000
        /*08a0*/ 	.word	0x00000078
        /*08a4*/ 	.short	0x010a
        /*08a6*/ 	.byte	0xff
	.zero		1


	//   ....[122]....
        /*08a8*/ 	.word	0x00007e80
        /*08ac*/ 	.word	0x00000000
        /*08b0*/ 	.word	0x00000058
        /*08b4*/ 	.short	0x010a
        /*08b6*/ 	.byte	0xff
	.zero		1


	//   ....[123]....
        /*08b8*/ 	.word	0x00007ee0
        /*08bc*/ 	.word	0x00000003
        /*08c0*/ 	.word	0x00000058
        /*08c4*/ 	.short	0x010a
        /*08c6*/ 	.byte	0xff
	.zero		1


	//   ....[124]....
        /*08c8*/ 	.word	0x00007f40
        /*08cc*/ 	.word	0x00000000
        /*08d0*/ 	.word	0x00000000
        /*08d4*/ 	.short	0x010a
        /*08d6*/ 	.byte	0xff
	.zero		1


	//   ....[125]....
        /*08d8*/ 	.word	0x00007fa0
        /*08dc*/ 	.word	0x00000000
        /*08e0*/ 	.word	0x00000000
        /*08e4*/ 	.short	0x010a
        /*08e6*/ 	.byte	0xff
	.zero		1


	//   ....[126]....
        /*08e8*/ 	.word	0x00007ff0
        /*08ec*/ 	.word	0x00000000
        /*08f0*/ 	.word	0x00000080
        /*08f4*/ 	.short	0x010a
        /*08f6*/ 	.byte	0xff
	.zero		1


	//   ....[127]....
        /*08f8*/ 	.word	0x00008040
        /*08fc*/ 	.word	0x00000000
        /*0900*/ 	.word	0x00000040
        /*0904*/ 	.short	0x010a
        /*0906*/ 	.byte	0xff
	.zero		1


	//   ....[128]....
        /*0908*/ 	.word	0x00008090
        /*090c*/ 	.word	0x0000004c
        /*0910*/ 	.word	0x000000a0
        /*0914*/ 	.short	0x010a
        /*0916*/ 	.byte	0xff
	.zero		1


	//   ....[129]....
        /*0918*/ 	.word	0x000080e0
        /*091c*/ 	.word	0x00000002
        /*0920*/ 	.word	0x00000040
        /*0924*/ 	.short	0x010a
        /*0926*/ 	.byte	0xff
	.zero		1


	//----- nvinfo : EIATTR_NUM_MBARRIERS
	.align		4
.L_47:
        /*0928*/ 	.byte	0x03, 0x38
        /*092a*/ 	.short	0x0021


	//----- nvinfo : EIATTR_EXIT_INSTR_OFFSETS
	.align		4
        /*092c*/ 	.byte	0x04, 0x1c
        /*092e*/ 	.short	(.L_49 - .L_48)


	//   ....[0]....
.L_48:
        /*0930*/ 	.word	0x00002820


	//   ....[1]....
        /*0934*/ 	.word	0x00002d20


	//   ....[2]....
        /*0938*/ 	.word	0x00002d80


	//   ....[3]....
        /*093c*/ 	.word	0x00004100


	//   ....[4]....
        /*0940*/ 	.word	0x000050b0


	//   ....[5]....
        /*0944*/ 	.word	0x000050f0


	//   ....[6]....
        /*0948*/ 	.word	0x000074e0


	//   ....[7]....
        /*094c*/ 	.word	0x00007560


	//   ....[8]....
        /*0950*/ 	.word	0x00007590


	//   ....[9]....
        /*0954*/ 	.word	0x00007600


	//----- nvinfo : EIATTR_MAX_THREADS
	.align		4
.L_49:
        /*0958*/ 	.byte	0x04, 0x05
        /*095a*/ 	.short	(.L_51 - .L_50)
.L_50:
        /*095c*/ 	.word	0x00000100
        /*0960*/ 	.word	0x00000001
        /*0964*/ 	.word	0x00000001


	//----- nvinfo : EIATTR_CRS_STACK_SIZE
	.align		4
.L_51:
        /*0968*/ 	.byte	0x04, 0x1e
        /*096a*/ 	.short	(.L_53 - .L_52)
.L_52:
        /*096c*/ 	.word	0x00000000


	//----- nvinfo : EIATTR_CBANK_PARAM_SIZE
	.align		4
.L_53:
        /*0970*/ 	.byte	0x03, 0x19
        /*0972*/ 	.short	0x0800


	//----- nvinfo : EIATTR_PARAM_CBANK
	.align		4
        /*0974*/ 	.byte	0x04, 0x0a
        /*0976*/ 	.short	(.L_55 - .L_54)
	.align		4
.L_54:
        /*0978*/ 	.word	index@(.nv.constant0._ZN7cutlass13device_kernelINS_4gemm6kernel13GemmUniversalIN4cute5tupleIJiiiiEEENS1_10collective13CollectiveMmaINS1_35MainloopSm100TmaUmmaWarpSpecializedILi4ELi2ELi4ENS5_IJNS4_1CILi2EEENSA_ILi1EEESC_EEEEENS5_IJNSA_ILi128EEENSA_ILi64EEESG_EEENS_10bfloat16_tENS5_IJlSC_lEEESI_SJ_NS4_8TiledMMAINS4_8MMA_AtomIJNS4_26SM100_MMA_F16BF16_2x1SM_SSISI_SI_fLi128ELi64ELNS4_4UMMA5MajorE0ELSO_0ELNSN_7ScaleInE0ELSP_0EEEEEENS4_6LayoutINS5_IJSC_SC_SC_EEENS5_IJNSA_ILi0EEESU_SU_EEEEENS5_IJNS4_10UnderscoreESX_SX_EEEEENS4_18SM100_TMA_2SM_LOADENS4_14ComposedLayoutINS4_7SwizzleILi3ELi4ELi3EEENS4_18smem_ptr_flag_bitsILi16EEENSS_INS5_IJNSA_ILi8EEESG_EEENS5_IJSG_SC_EEEEEEEvNS4_8identityES10_S1A_vS1B_EENS_8epilogue10collective18CollectiveEpilogueINS1D_23Sm100TmaWarpSpecializedILi3ELi2ELi16ELb1ELb0EEEJNS5_IJSG_SG_SG_EEENS5_IJNSS_ISG_SC_EENSS_INS5_IJNSA_ILi16EEESB_EEENS5_IJSC_NSA_ILi32EEEEEEEEEEESI_SJ_SI_SJ_NS1D_6fusion15FusionCallbacksIS1H_NS1Q_17LinearCombinationISI_fSI_fLNS_15FloatRoundStyleE2EEES1I_S1P_JEEENS4_5SM1004TMEM4LOAD26SM100_TMEM_LOAD_32dp32b16xENS4_13SM90_TMA_LOADENS11_INS12_ILi1ELi4ELi3EEES15_NSS_INS5_IJS16_S1K_EEENS5_IJS1K_SC_EEEEEEENS4_39AutoVectorizingCopyWithAssumedAlignmentILi128EEENS4_14SM90_TMA_STOREES25_S27_S27_EEEvvEEEEvNT_6ParamsE)
        /*097c*/ 	.short	0x0380
        /*097e*/ 	.short	0x0800


	//----- nvinfo : EIATTR_SW_WAR
	.align		4
.L_55:
        /*0980*/ 	.byte	0x04, 0x36
        /*0982*/ 	.short	(.L_57 - .L_56)
.L_56:
        /*0984*/ 	.word	0x00000008
.L_57:


//--------------------- .nv.callgraph             --------------------------
	.section	.nv.callgraph,"",@"SHT_CUDA_CALLGRAPH"
	.align	4
	.sectionentsize	8
	.align		4
        /*0000*/ 	.word	0x00000000
	.align		4
        /*0004*/ 	.word	0xffffffff
	.align		4
        /*0008*/ 	.word	index@(_ZN7cutlass13device_kernelINS_4gemm6kernel13GemmUniversalIN4cute5tupleIJiiiiEEENS1_10collective13CollectiveMmaINS1_35MainloopSm100TmaUmmaWarpSpecializedILi4ELi2ELi4ENS5_IJNS4_1CILi2EEENSA_ILi1EEESC_EEEEENS5_IJNSA_ILi128EEENSA_ILi64EEESG_EEENS_10bfloat16_tENS5_IJlSC_lEEESI_SJ_NS4_8TiledMMAINS4_8MMA_AtomIJNS4_26SM100_MMA_F16BF16_2x1SM_SSISI_SI_fLi128ELi64ELNS4_4UMMA5MajorE0ELSO_0ELNSN_7ScaleInE0ELSP_0EEEEEENS4_6LayoutINS5_IJSC_SC_SC_EEENS5_IJNSA_ILi0EEESU_SU_EEEEENS5_IJNS4_10UnderscoreESX_SX_EEEEENS4_18SM100_TMA_2SM_LOADENS4_14ComposedLayoutINS4_7SwizzleILi3ELi4ELi3EEENS4_18smem_ptr_flag_bitsILi16EEENSS_INS5_IJNSA_ILi8EEESG_EEENS5_IJSG_SC_EEEEEEEvNS4_8identityES10_S1A_vS1B_EENS_8epilogue10collective18CollectiveEpilogueINS1D_23Sm100TmaWarpSpecializedILi3ELi2ELi16ELb1ELb0EEEJNS5_IJSG_SG_SG_EEENS5_IJNSS_ISG_SC_EENSS_INS5_IJNSA_ILi16EEESB_EEENS5_IJSC_NSA_ILi32EEEEEEEEEEESI_SJ_SI_SJ_NS1D_6fusion15FusionCallbacksIS1H_NS1Q_17LinearCombinationISI_fSI_fLNS_15FloatRoundStyleE2EEES1I_S1P_JEEENS4_5SM1004TMEM4LOAD26SM100_TMEM_LOAD_32dp32b16xENS4_13SM90_TMA_LOADENS11_INS12_ILi1ELi4ELi3EEES15_NSS_INS5_IJS16_S1K_EEENS5_IJS1K_SC_EEEEEEENS4_39AutoVectorizingCopyWithAssumedAlignmentILi128EEENS4_14SM90_TMA_STOREES25_S27_S27_EEEvvEEEEvNT_6ParamsE)
	.align		4
        /*000c*/ 	.word	index@(__assertfail)
	.align		4
        /*0010*/ 	.word	0x00000000
	.align		4
        /*0014*/ 	.word	0xfffffffe
	.align		4
        /*0018*/ 	.word	0x00000000
	.align		4
        /*001c*/ 	.word	0xfffffffd
	.align		4
        /*0020*/ 	.word	0x00000000
	.align		4
        /*0024*/ 	.word	0xfffffffc


//--------------------- .nv.constant4             --------------------------
	.section	.nv.constant4,"a",@progbits
	.align	8
	.align		8
.nv.constant4:
        /*0000*/ 	.dword	__assertfail
	.align		8
        /*0008*/ 	.dword	__unnamed_1
	.align		8
        /*0010*/ 	.dword	__unnamed_2
	.align		8
        /*0018*/ 	.dword	_ZN39_INTERNAL_29c3ac59_4_k_cu_28c19983_83314cuda3std3__45__cpo5beginE
	.align		8
        /*0020*/ 	.dword	_ZN39_INTERNAL_29c3ac59_4_k_cu_28c19983_83314cuda3std3__45__cpo3endE
	.align		8
        /*0028*/ 	.dword	_ZN39_INTERNAL_29c3ac59_4_k_cu_28c19983_83314cuda3std3__45__cpo6cbeginE
	.align		8
        /*0030*/ 	.dword	_ZN39_INTERNAL_29c3ac59_4_k_cu_28c19983_83314cuda3std3__45__cpo4cendE
	.align		8
        /*0038*/ 	.dword	_ZN39_INTERNAL_29c3ac59_4_k_cu_28c19983_83314cuda3std3__441_GLOBAL__N__29c3ac59_4_k_cu_28c19983_83316ignoreE
	.align		8
        /*0040*/ 	.dword	_ZN39_INTERNAL_29c3ac59_4_k_cu_28c19983_83314cuda3std3__419piecewise_constructE
	.align		8
        /*0048*/ 	.dword	_ZN39_INTERNAL_29c3ac59_4_k_cu_28c19983_83314cuda3std3__48in_placeE
	.align		8
        /*0050*/ 	.dword	_ZN39_INTERNAL_29c3ac59_4_k_cu_28c19983_83314cuda3std6ranges3__45__cpo4swapE
	.align		8
        /*0058*/ 	.dword	_ZN39_INTERNAL_29c3ac59_4_k_cu_28c19983_83314cuda3std6ranges3__45__cpo9iter_moveE
	.align		8
        /*0060*/ 	.dword	_ZN39_INTERNAL_29c3ac59_4_k_cu_28c19983_83314cute7productE
	.align		8
        /*0068*/ 	.dword	_ZN39_INTERNAL_29c3ac59_4_k_cu_28c19983_83314cute1_E
	.align		8
        /*0070*/ 	.dword	$str$25
	.align		8
        /*0078*/ 	.dword	$str$26
	.align		8
        /*0080*/ 	.dword	$str$27
	.align		8
        /*0088*/ 	.dword	$str$28


//--------------------- .text._ZN7cutlass13device_kernelINS_4gemm6kernel13GemmUniversalIN4cute5tupleIJiiiiEEENS1_10collective13CollectiveMmaINS1_35MainloopSm100TmaUmmaWarpSpecializedILi4ELi2ELi4ENS5_IJNS4_1CILi2EEENSA_ILi1EEESC_EEEEENS5_IJNSA_ILi128EEENSA_ILi64EEESG_EEENS_10bfloat16_tENS5_IJlSC_lEEESI_SJ_NS4_8TiledMMAINS4_8MMA_AtomIJNS4_26SM100_MMA_F16BF16_2x1SM_SSISI_SI_fLi128ELi64ELNS4_4UMMA5MajorE0ELSO_0ELNSN_7ScaleInE0ELSP_0EEEEEENS4_6LayoutINS5_IJSC_SC_SC_EEENS5_IJNSA_ILi0EEESU_SU_EEEEENS5_IJNS4_10UnderscoreESX_SX_EEEEENS4_18SM100_TMA_2SM_LOADENS4_14ComposedLayoutINS4_7SwizzleILi3ELi4ELi3EEENS4_18smem_ptr_flag_bitsILi16EEENSS_INS5_IJNSA_ILi8EEESG_EEENS5_IJSG_SC_EEEEEEEvNS4_8identityES10_S1A_vS1B_EENS_8epilogue10collective18CollectiveEpilogueINS1D_23Sm100TmaWarpSpecializedILi3ELi2ELi16ELb1ELb0EEEJNS5_IJSG_SG_SG_EEENS5_IJNSS_ISG_SC_EENSS_INS5_IJNSA_ILi16EEESB_EEENS5_IJSC_NSA_ILi32EEEEEEEEEEESI_SJ_SI_SJ_NS1D_6fusion15FusionCallbacksIS1H_NS1Q_17LinearCombinationISI_fSI_fLNS_15FloatRoundStyleE2EEES1I_S1P_JEEENS4_5SM1004TMEM4LOAD26SM100_TMEM_LOAD_32dp32b16xENS4_13SM90_TMA_LOADENS11_INS12_ILi1ELi4ELi3EEES15_NSS_INS5_IJS16_S1K_EEENS5_IJS1K_SC_EEEEEEENS4_39AutoVectorizingCopyWithAssumedAlignmentILi128EEENS4_14SM90_TMA_STOREES25_S27_S27_EEEvvEEEEvNT_6ParamsE --------------------------
	.section	.text._ZN7cutlass13device_kernelINS_4gemm6kernel13GemmUniversalIN4cute5tupleIJiiiiEEENS1_10collective13CollectiveMmaINS1_35MainloopSm100TmaUmmaWarpSpecializedILi4ELi2ELi4ENS5_IJNS4_1CILi2EEENSA_ILi1EEESC_EEEEENS5_IJNSA_ILi128EEENSA_ILi64EEESG_EEENS_10bfloat16_tENS5_IJlSC_lEEESI_SJ_NS4_8TiledMMAINS4_8MMA_AtomIJNS4_26SM100_MMA_F16BF16_2x1SM_SSISI_SI_fLi128ELi64ELNS4_4UMMA5MajorE0ELSO_0ELNSN_7ScaleInE0ELSP_0EEEEEENS4_6LayoutINS5_IJSC_SC_SC_EEENS5_IJNSA_ILi0EEESU_SU_EEEEENS5_IJNS4_10UnderscoreESX_SX_EEEEENS4_18SM100_TMA_2SM_LOADENS4_14ComposedLayoutINS4_7SwizzleILi3ELi4ELi3EEENS4_18smem_ptr_flag_bitsILi16EEENSS_INS5_IJNSA_ILi8EEESG_EEENS5_IJSG_SC_EEEEEEEvNS4_8identityES10_S1A_vS1B_EENS_8epilogue10collective18CollectiveEpilogueINS1D_23Sm100TmaWarpSpecializedILi3ELi2ELi16ELb1ELb0EEEJNS5_IJSG_SG_SG_EEENS5_IJNSS_ISG_SC_EENSS_INS5_IJNSA_ILi16EEESB_EEENS5_IJSC_NSA_ILi32EEEEEEEEEEESI_SJ_SI_SJ_NS1D_6fusion15FusionCallbacksIS1H_NS1Q_17LinearCombinationISI_fSI_fLNS_15FloatRoundStyleE2EEES1I_S1P_JEEENS4_5SM1004TMEM4LOAD26SM100_TMEM_LOAD_32dp32b16xENS4_13SM90_TMA_LOADENS11_INS12_ILi1ELi4ELi3EEES15_NSS_INS5_IJS16_S1K_EEENS5_IJS1K_SC_EEEEEEENS4_39AutoVectorizingCopyWithAssumedAlignmentILi128EEENS4_14SM90_TMA_STOREES25_S27_S27_EEEvvEEEEvNT_6ParamsE,"ax",@progbits
	.align	128
.text._ZN7cutlass13device_kernelINS_4gemm6kernel13GemmUniversalIN4cute5tupleIJiiiiEEENS1_10collective13CollectiveMmaINS1_35MainloopSm100TmaUmmaWarpSpecializedILi4ELi2ELi4ENS5_IJNS4_1CILi2EEENSA_ILi1EEESC_EEEEENS5_IJNSA_ILi128EEENSA_ILi64EEESG_EEENS_10bfloat16_tENS5_IJlSC_lEEESI_SJ_NS4_8TiledMMAINS4_8MMA_AtomIJNS4_26SM100_MMA_F16BF16_2x1SM_SSISI_SI_fLi128ELi64ELNS4_4UMMA5MajorE0ELSO_0ELNSN_7ScaleInE0ELSP_0EEEEEENS4_6LayoutINS5_IJSC_SC_SC_EEENS5_IJNSA_ILi0EEESU_SU_EEEEENS5_IJNS4_10UnderscoreESX_SX_EEEEENS4_18SM100_TMA_2SM_LOADENS4_14ComposedLayoutINS4_7SwizzleILi3ELi4ELi3EEENS4_18smem_ptr_flag_bitsILi16EEENSS_INS5_IJNSA_ILi8EEESG_EEENS5_IJSG_SC_EEEEEEEvNS4_8identityES10_S1A_vS1B_EENS_8epilogue10collective18CollectiveEpilogueINS1D_23Sm100TmaWarpSpecializedILi3ELi2ELi16ELb1ELb0EEEJNS5_IJSG_SG_SG_EEENS5_IJNSS_ISG_SC_EENSS_INS5_IJNSA_ILi16EEESB_EEENS5_IJSC_NSA_ILi32EEEEEEEEEEESI_SJ_SI_SJ_NS1D_6fusion15FusionCallbacksIS1H_NS1Q_17LinearCombinationISI_fSI_fLNS_15FloatRoundStyleE2EEES1I_S1P_JEEENS4_5SM1004TMEM4LOAD26SM100_TMEM_LOAD_32dp32b16xENS4_13SM90_TMA_LOADENS11_INS12_ILi1ELi4ELi3EEES15_NSS_INS5_IJS16_S1K_EEENS5_IJS1K_SC_EEEEEEENS4_39AutoVectorizingCopyWithAssumedAlignmentILi128EEENS4_14SM90_TMA_STOREES25_S27_S27_EEEvvEEEEvNT_6ParamsE:
        .type           _ZN7cutlass13device_kernelINS_4gemm6kernel13GemmUniversalIN4cute5tupleIJiiiiEEENS1_10collective13CollectiveMmaINS1_35MainloopSm100TmaUmmaWarpSpecializedILi4ELi2ELi4ENS5_IJNS4_1CILi2EEENSA_ILi1EEESC_EEEEENS5_IJNSA_ILi128EEENSA_ILi64EEESG_EEENS_10bfloat16_tENS5_IJlSC_lEEESI_SJ_NS4_8TiledMMAINS4_8MMA_AtomIJNS4_26SM100_MMA_F16BF16_2x1SM_SSISI_SI_fLi128ELi64ELNS4_4UMMA5MajorE0ELSO_0ELNSN_7ScaleInE0ELSP_0EEEEEENS4_6LayoutINS5_IJSC_SC_SC_EEENS5_IJNSA_ILi0EEESU_SU_EEEEENS5_IJNS4_10UnderscoreESX_SX_EEEEENS4_18SM100_TMA_2SM_LOADENS4_14ComposedLayoutINS4_7SwizzleILi3ELi4ELi3EEENS4_18smem_ptr_flag_bitsILi16EEENSS_INS5_IJNSA_ILi8EEESG_EEENS5_IJSG_SC_EEEEEEEvNS4_8identityES10_S1A_vS1B_EENS_8epilogue10collective18CollectiveEpilogueINS1D_23Sm100TmaWarpSpecializedILi3ELi2ELi16ELb1ELb0EEEJNS5_IJSG_SG_SG_EEENS5_IJNSS_ISG_SC_EENSS_INS5_IJNSA_ILi16EEESB_EEENS5_IJSC_NSA_ILi32EEEEEEEEEEESI_SJ_SI_SJ_NS1D_6fusion15FusionCallbacksIS1H_NS1Q_17LinearCombinationISI_fSI_fLNS_15FloatRoundStyleE2EEES1I_S1P_JEEENS4_5SM1004TMEM4LOAD26SM100_TMEM_LOAD_32dp32b16xENS4_13SM90_TMA_LOADENS11_INS12_ILi1ELi4ELi3EEES15_NSS_INS5_IJS16_S1K_EEENS5_IJS1K_SC_EEEEEEENS4_39AutoVectorizingCopyWithAssumedAlignmentILi128EEENS4_14SM90_TMA_STOREES25_S27_S27_EEEvvEEEEvNT_6ParamsE,@function
        .size           _ZN7cutlass13device_kernelINS_4gemm6kernel13GemmUniversalIN4cute5tupleIJiiiiEEENS1_10collective13CollectiveMmaINS1_35MainloopSm100TmaUmmaWarpSpecializedILi4ELi2ELi4ENS5_IJNS4_1CILi2EEENSA_ILi1EEESC_EEEEENS5_IJNSA_ILi128EEENSA_ILi64EEESG_EEENS_10bfloat16_tENS5_IJlSC_lEEESI_SJ_NS4_8TiledMMAINS4_8MMA_AtomIJNS4_26SM100_MMA_F16BF16_2x1SM_SSISI_SI_fLi128ELi64ELNS4_4UMMA5MajorE0ELSO_0ELNSN_7ScaleInE0ELSP_0EEEEEENS4_6LayoutINS5_IJSC_SC_SC_EEENS5_IJNSA_ILi0EEESU_SU_EEEEENS5_IJNS4_10UnderscoreESX_SX_EEEEENS4_18SM100_TMA_2SM_LOADENS4_14ComposedLayoutINS4_7SwizzleILi3ELi4ELi3EEENS4_18smem_ptr_flag_bitsILi16EEENSS_INS5_IJNSA_ILi8EEESG_EEENS5_IJSG_SC_EEEEEEEvNS4_8identityES10_S1A_vS1B_EENS_8epilogue10collective18CollectiveEpilogueINS1D_23Sm100TmaWarpSpecializedILi3ELi2ELi16ELb1ELb0EEEJNS5_IJSG_SG_SG_EEENS5_IJNSS_ISG_SC_EENSS_INS5_IJNSA_ILi16EEESB_EEENS5_IJSC_NSA_ILi32EEEEEEEEEEESI_SJ_SI_SJ_NS1D_6fusion15FusionCallbacksIS1H_NS1Q_17LinearCombinationISI_fSI_fLNS_15FloatRoundStyleE2EEES1I_S1P_JEEENS4_5SM1004TMEM4LOAD26SM100_TMEM_LOAD_32dp32b16xENS4_13SM90_TMA_LOADENS11_INS12_ILi1ELi4ELi3EEES15_NSS_INS5_IJS16_S1K_EEENS5_IJS1K_SC_EEEEEEENS4_39AutoVectorizingCopyWithAssumedAlignmentILi128EEENS4_14SM90_TMA_STOREES25_S27_S27_EEEvvEEEEvNT_6ParamsE,(.L_x_175 - _ZN7cutlass13device_kernelINS_4gemm6kernel13GemmUniversalIN4cute5tupleIJiiiiEEENS1_10collective13CollectiveMmaINS1_35MainloopSm100TmaUmmaWarpSpecializedILi4ELi2ELi4ENS5_IJNS4_1CILi2EEENSA_ILi1EEESC_EEEEENS5_IJNSA_ILi128EEENSA_ILi64EEESG_EEENS_10bfloat16_tENS5_IJlSC_lEEESI_SJ_NS4_8TiledMMAINS4_8MMA_AtomIJNS4_26SM100_MMA_F16BF16_2x1SM_SSISI_SI_fLi128ELi64ELNS4_4UMMA5MajorE0ELSO_0ELNSN_7ScaleInE0ELSP_0EEEEEENS4_6LayoutINS5_IJSC_SC_SC_EEENS5_IJNSA_ILi0EEESU_SU_EEEEENS5_IJNS4_10UnderscoreESX_SX_EEEEENS4_18SM100_TMA_2SM_LOADENS4_14ComposedLayoutINS4_7SwizzleILi3ELi4ELi3EEENS4_18smem_ptr_flag_bitsILi16EEENSS_INS5_IJNSA_ILi8EEESG_EEENS5_IJSG_SC_EEEEEEEvNS4_8identityES10_S1A_vS1B_EENS_8epilogue10collective18CollectiveEpilogueINS1D_23Sm100TmaWarpSpecializedILi3ELi2ELi16ELb1ELb0EEEJNS5_IJSG_SG_SG_EEENS5_IJNSS_ISG_SC_EENSS_INS5_IJNSA_ILi16EEESB_EEENS5_IJSC_NSA_ILi32EEEEEEEEEEESI_SJ_SI_SJ_NS1D_6fusion15FusionCallbacksIS1H_NS1Q_17LinearCombinationISI_fSI_fLNS_15FloatRoundStyleE2EEES1I_S1P_JEEENS4_5SM1004TMEM4LOAD26SM100_TMEM_LOAD_32dp32b16xENS4_13SM90_TMA_LOADENS11_INS12_ILi1ELi4ELi3EEES15_NSS_INS5_IJS16_S1K_EEENS5_IJS1K_SC_EEEEEEENS4_39AutoVectorizingCopyWithAssumedAlignmentILi128EEENS4_14SM90_TMA_STOREES25_S27_S27_EEEvvEEEEvNT_6ParamsE)
        .other          _ZN7cutlass13device_kernelINS_4gemm6kernel13GemmUniversalIN4cute5tupleIJiiiiEEENS1_10collective13CollectiveMmaINS1_35MainloopSm100TmaUmmaWarpSpecializedILi4ELi2ELi4ENS5_IJNS4_1CILi2EEENSA_ILi1EEESC_EEEEENS5_IJNSA_ILi128EEENSA_ILi64EEESG_EEENS_10bfloat16_tENS5_IJlSC_lEEESI_SJ_NS4_8TiledMMAINS4_8MMA_AtomIJNS4_26SM100_MMA_F16BF16_2x1SM_SSISI_SI_fLi128ELi64ELNS4_4UMMA5MajorE0ELSO_0ELNSN_7ScaleInE0ELSP_0EEEEEENS4_6LayoutINS5_IJSC_SC_SC_EEENS5_IJNSA_ILi0EEESU_SU_EEEEENS5_IJNS4_10UnderscoreESX_SX_EEEEENS4_18SM100_TMA_2SM_LOADENS4_14ComposedLayoutINS4_7SwizzleILi3ELi4ELi3EEENS4_18smem_ptr_flag_bitsILi16EEENSS_INS5_IJNSA_ILi8EEESG_EEENS5_IJSG_SC_EEEEEEEvNS4_8identityES10_S1A_vS1B_EENS_8epilogue10collective18CollectiveEpilogueINS1D_23Sm100TmaWarpSpecializedILi3ELi2ELi16ELb1ELb0EEEJNS5_IJSG_SG_SG_EEENS5_IJNSS_ISG_SC_EENSS_INS5_IJNSA_ILi16EEESB_EEENS5_IJSC_NSA_ILi32EEEEEEEEEEESI_SJ_SI_SJ_NS1D_6fusion15FusionCallbacksIS1H_NS1Q_17LinearCombinationISI_fSI_fLNS_15FloatRoundStyleE2EEES1I_S1P_JEEENS4_5SM1004TMEM4LOAD26SM100_TMEM_LOAD_32dp32b16xENS4_13SM90_TMA_LOADENS11_INS12_ILi1ELi4ELi3EEES15_NSS_INS5_IJS16_S1K_EEENS5_IJS1K_SC_EEEEEEENS4_39AutoVectorizingCopyWithAssumedAlignmentILi128EEENS4_14SM90_TMA_STOREES25_S27_S27_EEEvvEEEEvNT_6ParamsE,@"STO_CUDA_ENTRY STV_DEFAULT"
_ZN7cutlass13device_kernelINS_4gemm6kernel13GemmUniversalIN4cute5tupleIJiiiiEEENS1_10collective13CollectiveMmaINS1_35MainloopSm100TmaUmmaWarpSpecializedILi4ELi2ELi4ENS5_IJNS4_1CILi2EEENSA_ILi1EEESC_EEEEENS5_IJNSA_ILi128EEENSA_ILi64EEESG_EEENS_10bfloat16_tENS5_IJlSC_lEEESI_SJ_NS4_8TiledMMAINS4_8MMA_AtomIJNS4_26SM100_MMA_F16BF16_2x1SM_SSISI_SI_fLi128ELi64ELNS4_4UMMA5MajorE0ELSO_0ELNSN_7ScaleInE0ELSP_0EEEEEENS4_6LayoutINS5_IJSC_SC_SC_EEENS5_IJNSA_ILi0EEESU_SU_EEEEENS5_IJNS4_10UnderscoreESX_SX_EEEEENS4_18SM100_TMA_2SM_LOADENS4_14ComposedLayoutINS4_7SwizzleILi3ELi4ELi3EEENS4_18smem_ptr_flag_bitsILi16EEENSS_INS5_IJNSA_ILi8EEESG_EEENS5_IJSG_SC_EEEEEEEvNS4_8identityES10_S1A_vS1B_EENS_8epilogue10collective18CollectiveEpilogueINS1D_23Sm100TmaWarpSpecializedILi3ELi2ELi16ELb1ELb0EEEJNS5_IJSG_SG_SG_EEENS5_IJNSS_ISG_SC_EENSS_INS5_IJNSA_ILi16EEESB_EEENS5_IJSC_NSA_ILi32EEEEEEEEEEESI_SJ_SI_SJ_NS1D_6fusion15FusionCallbacksIS1H_NS1Q_17LinearCombinationISI_fSI_fLNS_15FloatRoundStyleE2EEES1I_S1P_JEEENS4_5SM1004TMEM4LOAD26SM100_TMEM_LOAD_32dp32b16xENS4_13SM90_TMA_LOADENS11_INS12_ILi1ELi4ELi3EEES15_NSS_INS5_IJS16_S1K_EEENS5_IJS1K_SC_EEEEEEENS4_39AutoVectorizingCopyWithAssumedAlignmentILi128EEENS4_14SM90_TMA_STOREES25_S27_S27_EEEvvEEEEvNT_6ParamsE:
[----:B------:R-:W1:Y:S01]  /*0000*/  LDC R1, c[0x0][0x37c] ;  /* 0x0000df00ff017b82 */ /* 0x000e620000000800 */
[----:B------:R-:W2:Y:S01]  /*0010*/  S2R R74, SR_TID.X ;  /* 0x00000000004a7919 */ /* 0x000ea20000002100 */
[----:B------:R-:W3:Y:S06]  /*0020*/  LDCU.64 UR6, c[0x0][0x890] ;  /* 0x00011200ff0677ac */ /* 0x000eec0008000a00 */
[----:B------:R-:W4:Y:S01]  /*0030*/  S2UR UR37, SR_CgaCtaId ;  /* 0x00000000002579c3 */ /* 0x000f220000008800 */
[----:B------:R-:W-:Y:S02]  /*0040*/  PRMT R59, RZ, 0x7610, R59 ;  /* 0x00007610ff3b7816 */ /* 0x000fe4000000003b */
[----:B------:R-:W-:Y:S01]  /*0050*/  ELECT P1, URZ, PT ;  /* 0x0000000000ff782f */ /* 0x000fe20003820000 */
[----:B------:R-:W1:Y:S01]  /*0060*/  LDCU.64 UR46, c[0x0][0x358] ;  /* 0x00006b00ff2e77ac */ /* 0x000e620008000a00 */
[----:B---3--:R-:W-:-:S04]  /*0070*/  UISETP.NE.U32.AND UP0, UPT, UR6, URZ, UPT ;  /* 0x000000ff0600728c */ /* 0x008fc8000bf05070 */
[----:B------:R-:W-:Y:S02]  /*0080*/  UISETP.NE.AND.EX UP0, UPT, UR7, URZ, UPT, UP0 ;  /* 0x000000ff0700728c */ /* 0x000fe4000bf05300 */
[----:B----4-:R-:W-:Y:S02]  /*0090*/  ULOP3.LUT UR5, UR37, 0x1, URZ, 0xc0, !UPT ;  /* 0x0000000125057892 */ /* 0x010fe4000f8ec0ff */
[----:B------:R-:W-:Y:S01]  /*00a0*/  ULOP3.LUT UR4, UR37, 0x1, URZ, 0x3c, !UPT ;  /* 0x0000000125047892 */ /* 0x000fe2000f8e3cff */
[----:B--2---:R-:W-:-:S05]  /*00b0*/  SHF.R.U32.HI R70, RZ, 0x5, R74 ;  /* 0x00000005ff467819 */ /* 0x004fca000001164a */
[----:B------:R-:W2:Y:S02]  /*00c0*/  SHFL.IDX PT, R0, R70, RZ, 0x1f ;  /* 0x00001fff46007589 */ /* 0x000ea400000e0000 */
[----:B--2---:R-:W-:Y:S01]  /*00d0*/  R2UR UR10, R0 ;  /* 0x00000000000a72ca */ /* 0x004fe200000e0000 */
[----:B-1----:R-:W-:-:S14]  /*00e0*/  BRA.U UP0, `(.L_x_0) ;  /* 0x00000001002c7547 */ /* 0x002fdc000b800000 */
[----:B------:R-:W1:Y:S02]  /*00f0*/  LDCU.64 UR8, c[0x0][0x888] ;  /* 0x00011100ff0877ac */ /* 0x000e640008000a00 */
[----:B-1----:R-:W-:-:S04]  /*0100*/  UISETP.NE.U32.AND UP0, UPT, UR8, URZ, UPT ;  /* 0x000000ff0800728c */ /* 0x002fc8000bf05070 */
[----:B------:R-:W-:-:S09]  /*0110*/  UISETP.NE.AND.EX UP0, UPT, UR9, URZ, UPT, UP0 ;  /* 0x000000ff0900728c */ /* 0x000fd2000bf05300 */
[----:B------:R-:W-:Y:S05]  /*0120*/  BRA.U !UP0, `(.L_x_1) ;  /* 0x0000000108107547 */ /* 0x000fea000b800000 */
[----:B------:R-:W1:Y:S02]  /*0130*/  LDC.64 R2, c[0x0][0x888] ;  /* 0x00022200ff027b82 */ /* 0x000e640000000a00 */
[----:B-1----:R1:W5:Y:S01]  /*0140*/  LDG.E R35, desc[UR46][R2.64] ;  /* 0x0000002e02237981 */ /* 0x002362000c1e1900 */
[----:B------:R-:W-:Y:S01]  /*0150*/  HFMA2 R59, -RZ, RZ, 0, 5.9604644775390625e-08 ;  /* 0x00000001ff3b7431 */ /* 0x000fe200000001ff */
[----:B------:R-:W-:Y:S05]  /*0160*/  BRA `(.L_x_0) ;  /* 0x00000000000c7947 */ /* 0x000fea0003800000 */
.L_x_1:
[----:B------:R-:W1:Y:S01]  /*0170*/  LDCU UR8, c[0x0][0x880] ;  /* 0x00011000ff0877ac */ /* 0x000e620008000800 */
[----:B------:R-:W-:Y:S01]  /*0180*/  HFMA2 R59, -RZ, RZ, 0, 5.9604644775390625e-08 ;  /* 0x00000001ff3b7431 */ /* 0x000fe200000001ff */
[----:B-1----:R-:W-:-:S07]  /*0190*/  MOV R35, UR8 ;  /* 0x0000000800237c02 */ /* 0x002fce0008000f00 */
.L_x_0:
[----:B------:R-:W2:Y:S02]  /*01a0*/  LDCU.64 UR8, c[0x0][0x8b0] ;  /* 0x00011600ff0877ac */ /* 0x000ea40008000a00 */
[----:B--2---:R-:W-:-:S04]  /*01b0*/  UISETP.NE.U32.AND UP0, UPT, UR8, URZ, UPT ;  /* 0x000000ff0800728c */ /* 0x004fc8000bf05070 */
[----:B------:R-:W-:-:S09]  /*01c0*/  UISETP.NE.AND.EX UP0, UPT, UR9, URZ, UPT, UP0 ;  /* 0x000000ff0900728c */ /* 0x000fd2000bf05300 */
[----:B------:R-:W-:Y:S05]  /*01d0*/  BRA.U UP0, `(.L_x_2) ;  /* 0x0000000100247547 */ /* 0x000fea000b800000 */
[----:B------:R-:W2:Y:S02]  /*01e0*/  LDCU.64 UR8, c[0x0][0x8a8] ;  /* 0x00011500ff0877ac */ /* 0x000ea40008000a00 */
[----:B--2---:R-:W-:-:S04]  /*01f0*/  UISETP.NE.U32.AND UP0, UPT, UR8, URZ, UPT ;  /* 0x000000ff0800728c */ /* 0x004fc8000bf05070 */
[----:B------:R-:W-:-:S09]  /*0200*/  UISETP.NE.AND.EX UP0, UPT, UR9, URZ, UPT, UP0 ;  /* 0x000000ff0900728c */ /* 0x000fd2000bf05300 */
[----:B------:R-:W-:Y:S05]  /*0210*/  BRA.U !UP0, `(.L_x_3) ;  /* 0x00000001080c7547 */ /* 0x000fea000b800000 */
[----:B------:R-:W2:Y:S02]  /*0220*/  LDC.64 R32, c[0x0][0x8a8] ;  /* 0x00022a00ff207b82 */ /* 0x000ea40000000a00 */
[----:B--2---:R2:W5:Y:S01]  /*0230*/  LDG.E R32, desc[UR46][R32.64] ;  /* 0x0000002e20207981 */ /* 0x004562000c1e1900 */
[----:B------:R-:W-:Y:S05]  /*0240*/  BRA `(.L_x_2) ;  /* 0x0000000000087947 */ /* 0x000fea0003800000 */
.L_x_3:
[----:B------:R-:W2:Y:S02]  /*0250*/  LDCU UR8, c[0x0][0x8a0] ;  /* 0x00011400ff0877ac */ /* 0x000ea40008000800 */
[----:B--2---:R-:W-:Y:S02]  /*0260*/  MOV R32, UR8 ;  /* 0x0000000800207c02 */ /* 0x004fe40008000f00 */
.L_x_2:
[----:B------:R-:W-:Y:S01]  /*0270*/  IMAD.U32 R0, RZ, RZ, UR10 ;  /* 0x0000000aff007e24 */ /* 0x000fe2000f8e00ff */
[----:B------:R-:W-:Y:S04]  /*0280*/  BSSY.RECONVERGENT B0, `(.L_x_4) ;  /* 0x000000c000007945 */ /* 0x000fe80003800200 */
[C---:B------:R-:W-:Y:S02]  /*0290*/  ISETP.NE.OR P2, PT, R0.reuse, 0x1, !P1 ;  /* 0x000000010000780c */ /* 0x040fe40004f45670 */
[----:B------:R-:W-:-:S11]  /*02a0*/  ISETP.NE.OR P0, PT, R0, 0x3, !P1 ;  /* 0x000000030000780c */ /* 0x000fd60004f05670 */
[----:B------:R-:W-:Y:S05]  /*02b0*/  @P2 BRA `(.L_x_5) ;  /* 0x0000000000202947 */ /* 0x000fea0003800000 */
[----:B------:R-:W3:Y:S02]  /*02c0*/  LDCU.64 UR8, c[0x0][0x348] ;  /* 0x00006900ff0877ac */ /* 0x000ee40008000a00 */
[----:B---3--:R-:W-:Y:S02]  /*02d0*/  UIADD3 UR12, UP1, UPT, UR8, 0x80, URZ ;  /* 0x00000080080c7890 */ /* 0x008fe4000ff3e0ff */
[----:B------:R-:W-:Y:S02]  /*02e0*/  UIADD3 UR8, UP0, UPT, UR8, 0x180, URZ ;  /* 0x0000018008087890 */ /* 0x000fe4000ff1e0ff */
[----:B------:R-:W-:Y:S02]  /*02f0*/  UIADD3.X UR13, UPT, UPT, URZ, UR9, URZ, UP1, !UPT ;  /* 0x00000009ff0d7290 */ /* 0x000fe40008ffe4ff */
[----:B------:R-:W-:-:S07]  /*0300*/  UIADD3.X UR9, UPT, UPT, URZ, UR9, URZ, UP0, !UPT ;  /* 0x00000009ff097290 */ /* 0x000fce00087fe4ff */
[----:B------:R3:W-:Y:S02]  /*0310*/  UTMACCTL.PF [UR12] ;  /* 0x000000000c0079b9 */ /* 0x0007e40008040000 */
[----:B------:R3:W-:Y:S02]  /*0320*/  UTMACCTL.PF [UR8] ;  /* 0x00000000080079b9 */ /* 0x0007e40008040000 */
[----:B---3--:R-:W-:Y:S01]  /*0330*/  NOP ;  /* 0x0000000000007918 */ /* 0x008fe20000000000 */
.L_x_5:
[----:B------:R-:W-:Y:S05]  /*0340*/  BSYNC.RECONVERGENT B0 ;  /* 0x0000000000007941 */ /* 0x000fea0003800200 */
.L_x_4:
[----:B------:R-:W-:Y:S04]  /*0350*/  BSSY.RECONVERGENT B0, `(.L_x_6) ;  /* 0x000000a000007945 */ /* 0x000fe80003800200 */
        /* <DEDUP_REMOVED lines=9> */
.L_x_7:
[----:B------:R-:W-:Y:S05]  /*03f0*/  BSYNC.RECONVERGENT B0 ;  /* 0x0000000000007941 */ /* 0x000fea0003800200 */
.L_x_6:
[----:B------:R-:W3:Y:S01]  /*0400*/  LDCU.64 UR8, c[0x0][0x888] ;  /* 0x00011100ff0877ac */ /* 0x000ee20008000a00 */
[----:B------:R-:W-:Y:S02]  /*0410*/  UISETP.EQ.U32.AND UP1, UPT, UR6, URZ, UPT ;  /* 0x000000ff0600728c */ /* 0x000fe4000bf22070 */
[----:B------:R-:W-:Y:S02]  /*0420*/  UPLOP3.LUT UP5, UPT, UPT, UPT, UPT, 0x80, 0x8 ;  /* 0x000000000008789c */ /* 0x000fe40003faf070 */
[----:B---3--:R-:W-:-:S04]  /*0430*/  UISETP.NE.U32.AND UP0, UPT, UR8, URZ, UPT ;  /* 0x000000ff0800728c */ /* 0x008fc8000bf05070 */
[----:B------:R-:W-:-:S04]  /*0440*/  UISETP.NE.AND.EX UP0, UPT, UR9, URZ, UPT, UP0 ;  /* 0x000000ff0900728c */ /* 0x000fc8000bf05300 */
[----:B------:R-:W-:-:S04]  /*0450*/  UISETP.EQ.OR.EX UP2, UPT, UR7, URZ, !UP0, UP1 ;  /* 0x000000ff0700728c */ /* 0x000fc8000c742710 */
[----:B------:R-:W-:-:S05]  /*0460*/  UP2UR UR53, UPR, URZ, 0x4 ;  /* 0x00000004ff357883 */ /* 0x000fca0008000000 */
[----:B------:R-:W-:Y:S07]  /*0470*/  BRA.U !UP2, `(.L_x_8) ;  /* 0x000000010a207547 */ /* 0x000fee000b800000 */
[----:B------:R-:W-:Y:S01]  /*0480*/  UISETP.NE.U32.AND UP2, UPT, UR6, URZ, UPT ;  /* 0x000000ff0600728c */ /* 0x000fe2000bf45070 */
[----:B-----5:R-:W-:Y:S01]  /*0490*/  FSETP.NEU.AND P0, PT, R35, RZ, PT ;  /* 0x000000ff2300720b */ /* 0x020fe20003f0d000 */
[----:B------:R-:W-:Y:S02]  /*04a0*/  USEL UR6, URZ, 0xffffffff, UP0 ;  /* 0xffffffffff067887 */ /* 0x000fe40008000000 */
[----:B------:R-:W-:-:S10]  /*04b0*/  UISETP.NE.AND.EX UP2, UPT, UR7, URZ, UPT, UP2 ;  /* 0x000000ff0700728c */ /* 0x000fd4000bf45320 */
[----:B------:R-:W-:Y:S01]  /*04c0*/  VOTEU.ANY UP1, P0 ;  /* 0x0000000000ff7886 */ /* 0x000fe20000020100 */
[----:B------:R-:W-:-:S04]  /*04d0*/  @!UP2 USEL UR6, URZ, 0xffffffff, UP1 ;  /* 0xffffffffff06a887 */ /* 0x000fc80008800000 */
[----:B------:R-:W-:-:S04]  /*04e0*/  ULOP3.LUT UR6, UR6, 0x1, URZ, 0xc0, !UPT ;  /* 0x0000000106067892 */ /* 0x000fc8000f8ec0ff */
[----:B------:R-:W-:-:S11]  /*04f0*/  UISETP.NE.U32.AND UP5, UPT, UR6, 0x1, UPT ;  /* 0x000000010600788c */ /* 0x000fd6000bfa5070 */
.L_x_8:
[----:B------:R-:W3:Y:S01]  /*0500*/  SHFL.IDX PT, R0, R70, RZ, 0x1f ;  /* 0x00001fff46007589 */ /* 0x000ee200000e0000 */
[----:B------:R-:W-:-:S04]  /*0510*/  UISETP.NE.AND UP1, UPT, UR10, 0x2, UPT ;  /* 0x000000020a00788c */ /* 0x000fc8000bf25270 */
[----:B------:R-:W-:Y:S02]  /*0520*/  UISETP.EQ.AND UP2, UPT, UR5, URZ, !UP1 ;  /* 0x000000ff0500728c */ /* 0x000fe4000cf42270 */
[----:B------:R-:W-:-:S04]  /*0530*/  USEL UR6, URZ, 0x1, UP1 ;  /* 0x00000001ff067887 */ /* 0x000fc80008800000 */
[----:B------:R-:W-:Y:S02]  /*0540*/  PLOP3.LUT P5, PT, P1, PT, UP2, 0x80, 0x8 ;  /* 0x000000000008781c */ /* 0x000fe40000faf028 */
[----:B---3--:R-:W-:-:S13]  /*0550*/  ISETP.NE.AND P0, PT, R0, RZ, PT ;  /* 0x000000ff0000720c */ /* 0x008fda0003f05270 */
[----:B------:R-:W-:Y:S05]  /*0560*/  @P0 BRA `(.L_x_9) ;  /* 0x0000000000440947 */ /* 0x000fea0003800000 */
[----:B------:R-:W-:Y:S01]  /*0570*/  UMOV UR8, 0x400 ;  /* 0x0000040000087882 */ /* 0x000fe20000000000 */
[----:B------:R-:W-:Y:S01]  /*0580*/  UMOV UR7, 0x1 ;  /* 0x0000000100077882 */ /* 0x000fe20000000000 */
[----:B------:R-:W-:Y:S02]  /*0590*/  ULEA UR8, UR37, UR8, 0x18 ;  /* 0x0000000825087291 */ /* 0x000fe4000f8ec0ff */
[----:B------:R-:W-:-:S04]  /*05a0*/  UIADD3 UR12, UPT, UPT, -UR7, 0x100000, URZ ;  /* 0x00100000070c7890 */ /* 0x000fc8000fffe1ff */
[----:B------:R-:W-:Y:S02]  /*05b0*/  USHF.L.U32 UR13, UR12, 0xb, URZ ;  /* 0x0000000b0c0d7899 */ /* 0x000fe400080006ff */
[----:B------:R-:W-:Y:S01]  /*05c0*/  USHF.L.U32 UR12, UR12, 0x1, URZ ;  /* 0x000000010c0c7899 */ /* 0x000fe200080006ff */
[----:B------:R-:W-:Y:S01]  /*05d0*/  ELECT P0, URZ, PT ;  /* 0x0000000000ff782f */ /* 0x000fe20003800000 */
[----:B------:R-:W3:Y:S10]  /*05e0*/  FENCE.VIEW.ASYNC.S ;  /* 0x00000000000073c6 */ /* 0x000ef40000000000 */
[----:B---3--:R3:W4:Y:S01]  /*05f0*/  SYNCS.EXCH.64 URZ, [UR8], UR12 ;  /* 0x0000000c08ff75b2 */ /* 0x0087220008000100 */
[----:B------:R3:W1:Y:S01]  /*0600*/  SYNCS.EXCH.64 URZ, [UR8+0x20], UR12 ;  /* 0x0000200c08ff75b2 */ /* 0x0006620008000100 */
[----:B------:R3:W1:Y:S01]  /*0610*/  SYNCS.EXCH.64 URZ, [UR8+0x8], UR12 ;  /* 0x0000080c08ff75b2 */ /* 0x0006620008000100 */
[----:B------:R3:W1:Y:S01]  /*0620*/  SYNCS.EXCH.64 URZ, [UR8+0x28], UR12 ;  /* 0x0000280c08ff75b2 */ /* 0x0006620008000100 */
[----:B------:R3:W1:Y:S01]  /*0630*/  SYNCS.EXCH.64 URZ, [UR8+0x10], UR12 ;  /* 0x0000100c08ff75b2 */ /* 0x0006620008000100 */
[----:B------:R3:W1:Y:S01]  /*0640*/  SYNCS.EXCH.64 URZ, [UR8+0x30], UR12 ;  /* 0x0000300c08ff75b2 */ /* 0x0006620008000100 */
[----:B------:R3:W1:Y:S01]  /*0650*/  SYNCS.EXCH.64 URZ, [UR8+0x18], UR12 ;  /* 0x0000180c08ff75b2 */ /* 0x0006620008000100 */
[----:B------:R3:W1:Y:S01]  /*0660*/  SYNCS.EXCH.64 URZ, [UR8+0x38], UR12 ;  /* 0x0000380c08ff75b2 */ /* 0x0006620008000100 */
[----:B------:R-:W-:Y:S01]  /*0670*/  NOP ;  /* 0x0000000000007918 */ /* 0x000fe20000000000 */
.L_x_9:
[----:B------:R-:W2:Y:S01]  /*0680*/  SHFL.IDX PT, R0, R70, RZ, 0x1f ;  /* 0x00001fff46007589 */ /* 0x000ea200000e0000 */
[----:B------:R-:W-:Y:S01]  /*0690*/  NOP ;  /* 0x0000000000007918 */ /* 0x000fe20000000000 */
[----:B--2---:R-:W-:-:S13]  /*06a0*/  ISETP.NE.AND P0, PT, R0, 0x1, PT ;  /* 0x000000010000780c */ /* 0x004fda0003f05270 */
[----:B------:R-:W-:Y:S05]  /*06b0*/  @P0 BRA `(.L_x_10) ;  /* 0x00000000004c0947 */ /* 0x000fea0003800000 */
[----:B------:R-:W-:Y:S01]  /*06c0*/  UMOV UR9, 0x400 ;  /* 0x0000040000097882 */ /* 0x000fe20000000000 */
[----:B---3--:R-:W-:Y:S01]  /*06d0*/  UMOV UR8, 0x20 ;  /* 0x0000002000087882 */ /* 0x008fe20000000000 */
[----:B------:R-:W-:Y:S01]  /*06e0*/  UMOV UR7, 0x80 ;  /* 0x0000008000077882 */ /* 0x000fe20000000000 */
[----:B------:R-:W-:Y:S02]  /*06f0*/  ULEA UR9, UR37, UR9, 0x18 ;  /* 0x0000000925097291 */ /* 0x000fe4000f8ec0ff */
[----:B------:R-:W-:-:S04]  /*0700*/  UIADD3 UR12, UPT, UPT, -UR8, 0x100000, URZ ;  /* 0x00100000080c7890 */ /* 0x000fc8000fffe1ff */
[----:B------:R-:W-:Y:S02]  /*0710*/  USHF.L.U32 UR13, UR12, 0xb, URZ ;  /* 0x0000000b0c0d7899 */ /* 0x000fe400080006ff */
[----:B------:R-:W-:Y:S02]  /*0720*/  USHF.L.U32 UR12, UR12, 0x1, URZ ;  /* 0x000000010c0c7899 */ /* 0x000fe400080006ff */
[----:B------:R-:W-:-:S04]  /*0730*/  UIADD3 UR14, UPT, UPT, -UR7, 0x100000, URZ ;  /* 0x00100000070e7890 */ /* 0x000fc8000fffe1ff */
[----:B------:R-:W-:Y:S02]  /*0740*/  USHF.L.U32 UR15, UR14, 0xb, URZ ;  /* 0x0000000b0e0f7899 */ /* 0x000fe400080006ff */
[----:B------:R-:W-:Y:S01]  /*0750*/  USHF.L.U32 UR14, UR14, 0x1, URZ ;  /* 0x000000010e0e7899 */ /* 0x000fe200080006ff */
[----:B------:R-:W-:Y:S01]  /*0760*/  ELECT P0, URZ, PT ;  /* 0x0000000000ff782f */ /* 0x000fe20003800000 */
[----:B------:R-:W2:Y:S02]  /*0770*/  FENCE.VIEW.ASYNC.S ;  /* 0x00000000000073c6 */ /* 0x000ea40000000000 */
[----:B--2---:R2:W3:Y:S08]  /*0780*/  SYNCS.EXCH.64 URZ, [UR9+0x40], UR12 ;  /* 0x0000400c09ff75b2 */ /* 0x0044f00008000100 */
[----:B------:R2:W1:Y:S01]  /*0790*/  SYNCS.EXCH.64 URZ, [UR9+0x58], UR14 ;  /* 0x0000580e09ff75b2 */ /* 0x0004620008000100 */
[----:B------:R2:W1:Y:S01]  /*07a0*/  SYNCS.EXCH.64 URZ, [UR9+0x48], UR12 ;  /* 0x0000480c09ff75b2 */ /* 0x0004620008000100 */
[----:B------:R2:W1:Y:S01]  /*07b0*/  SYNCS.EXCH.64 URZ, [UR9+0x60], UR14 ;  /* 0x0000600e09ff75b2 */ /* 0x0004620008000100 */
[----:B------:R2:W1:Y:S01]  /*07c0*/  SYNCS.EXCH.64 URZ, [UR9+0x50], UR12 ;  /* 0x0000500c09ff75b2 */ /* 0x0004620008000100 */
[----:B------:R2:W1:Y:S01]  /*07d0*/  SYNCS.EXCH.64 URZ, [UR9+0x68], UR14 ;  /* 0x0000680e09ff75b2 */ /* 0x0004620008000100 */
[----:B------:R-:W-:Y:S01]  /*07e0*/  NOP ;  /* 0x0000000000007918 */ /* 0x000fe20000000000 */
.L_x_10:
[----:B------:R-:W4:Y:S01]  /*07f0*/  SHFL.IDX PT, R0, R70, RZ, 0x1f ;  /* 0x00001fff46007589 */ /* 0x000f2200000e0000 */
[----:B------:R-:W-:Y:S01]  /*0800*/  NOP ;  /* 0x0000000000007918 */ /* 0x000fe20000000000 */
[----:B----4-:R-:W-:-:S13]  /*0810*/  ISETP.NE.AND P0, PT, R0, 0x3, PT ;  /* 0x000000030000780c */ /* 0x010fda0003f05270 */
[----:B------:R-:W-:Y:S05]  /*0820*/  @P0 BRA `(.L_x_11) ;  /* 0x00000000002c0947 */ /* 0x000fea0003800000 */
[----:B---3--:R-:W-:Y:S01]  /*0830*/  UMOV UR8, 0x400 ;  /* 0x0000040000087882 */ /* 0x008fe20000000000 */
[----:B------:R-:W-:Y:S01]  /*0840*/  UMOV UR7, 0x20 ;  /* 0x0000002000077882 */ /* 0x000fe20000000000 */
[----:B------:R-:W-:Y:S02]  /*0850*/  ULEA UR8, UR37, UR8, 0x18 ;  /* 0x0000000825087291 */ /* 0x000fe4000f8ec0ff */
[----:B--2---:R-:W-:-:S04]  /*0860*/  UIADD3 UR12, UPT, UPT, -UR7, 0x100000, URZ ;  /* 0x00100000070c7890 */ /* 0x004fc8000fffe1ff */
[----:B------:R-:W-:Y:S02]  /*0870*/  USHF.L.U32 UR13, UR12, 0xb, URZ ;  /* 0x0000000b0c0d7899 */ /* 0x000fe400080006ff */
[----:B------:R-:W-:Y:S01]  /*0880*/  USHF.L.U32 UR12, UR12, 0x1, URZ ;  /* 0x000000010c0c7899 */ /* 0x000fe200080006ff */
[----:B------:R-:W-:Y:S01]  /*0890*/  ELECT P0, URZ, PT ;  /* 0x0000000000ff782f */ /* 0x000fe20003800000 */
[----:B------:R-:W2:Y:S10]  /*08a0*/  FENCE.VIEW.ASYNC.S ;  /* 0x00000000000073c6 */ /* 0x000eb40000000000 */
[----:B--2---:R4:W2:Y:S01]  /*08b0*/  SYNCS.EXCH.64 URZ, [UR8+0x70], UR12 ;  /* 0x0000700c08ff75b2 */ /* 0x0048a20008000100 */
[----:B------:R4:W3:Y:S02]  /*08c0*/  SYNCS.EXCH.64 URZ, [UR8+0x78], UR12 ;  /* 0x0000780c08ff75b2 */ /* 0x0008e40008000100 */
[----:B----4-:R-:W-:Y:S01]  /*08d0*/  NOP ;  /* 0x0000000000007918 */ /* 0x010fe20000000000 */
.L_x_11:
[----:B------:R-:W4:Y:S01]  /*08e0*/  SHFL.IDX PT, R0, R70, RZ, 0x1f ;  /* 0x00001fff46007589 */ /* 0x000f2200000e0000 */
[----:B------:R-:W-:Y:S01]  /*08f0*/  NOP ;  /* 0x0000000000007918 */ /* 0x000fe20000000000 */
[----:B----4-:R-:W-:-:S13]  /*0900*/  ISETP.NE.AND P0, PT, R0, 0x4, PT ;  /* 0x000000040000780c */ /* 0x010fda0003f05270 */
[----:B------:R-:W-:Y:S05]  /*0910*/  @P0 BRA `(.L_x_12) ;  /* 0x0000000000480947 */ /* 0x000fea0003800000 */
[----:B--2---:R-:W-:Y:S01]  /*0920*/  UMOV UR9, 0x1e0 ;  /* 0x000001e000097882 */ /* 0x004fe20000000000 */
[----:B---3--:R-:W-:Y:S01]  /*0930*/  UMOV UR8, 0x400 ;  /* 0x0000040000087882 */ /* 0x008fe20000000000 */
[----:B------:R-:W-:Y:S01]  /*0940*/  USEL UR9, UR9, 0x1a0, UP5 ;  /* 0x000001a009097887 */ /* 0x000fe2000a800000 */
        /* <DEDUP_REMOVED lines=10> */
[----:B--2---:R4:W2:Y:S08]  /*09f0*/  SYNCS.EXCH.64 URZ, [UR8+0x80], UR12 ;  /* 0x0000800c08ff75b2 */ /* 0x0048b00008000100 */
[----:B------:R4:W3:Y:S01]  /*0a00*/  SYNCS.EXCH.64 URZ, [UR8+0x90], UR14 ;  /* 0x0000900e08ff75b2 */ /* 0x0008e20008000100 */
[----:B------:R4:W1:Y:S01]  /*0a10*/  SYNCS.EXCH.64 URZ, [UR8+0x88], UR12 ;  /* 0x0000880c08ff75b2 */ /* 0x0008620008000100 */
[----:B------:R4:W1:Y:S02]  /*0a20*/  SYNCS.EXCH.64 URZ, [UR8+0x98], UR14 ;  /* 0x0000980e08ff75b2 */ /* 0x0008640008000100 */
[----:B----4-:R-:W-:Y:S01]  /*0a30*/  NOP ;  /* 0x0000000000007918 */ /* 0x010fe20000000000 */
.L_x_12:
[----:B------:R-:W4:Y:S01]  /*0a40*/  SHFL.IDX PT, R0, R70, RZ, 0x1f ;  /* 0x00001fff46007589 */ /* 0x000f2200000e0000 */
[----:B------:R-:W-:Y:S01]  /*0a50*/  NOP ;  /* 0x0000000000007918 */ /* 0x000fe20000000000 */
[----:B----4-:R-:W-:-:S13]  /*0a60*/  ISETP.NE.AND P0, PT, R0, 0x5, PT ;  /* 0x000000050000780c */ /* 0x010fda0003f05270 */
[----:B------:R-:W-:Y:S05]  /*0a70*/  @P0 BRA `(.L_x_13) ;  /* 0x0000000000540947 */ /* 0x000fea0003800000 */
[----:B--2---:R-:W-:Y:S01]  /*0a80*/  UMOV UR9, 0x400 ;  /* 0x0000040000097882 */ /* 0x004fe20000000000 */
        /* <DEDUP_REMOVED lines=14> */
[----:B------:R4:W1:Y:S01]  /*0b70*/  SYNCS.EXCH.64 URZ, [UR9+0xc8], UR14 ;  /* 0x0000c80e09ff75b2 */ /* 0x0008620008000100 */
[----:B------:R4:W1:Y:S01]  /*0b80*/  SYNCS.EXCH.64 URZ, [UR9+0xb0], UR12 ;  /* 0x0000b00c09ff75b2 */ /* 0x0008620008000100 */
[----:B------:R4:W1:Y:S01]  /*0b90*/  SYNCS.EXCH.64 URZ, [UR9+0xd0], UR14 ;  /* 0x0000d00e09ff75b2 */ /* 0x0008620008000100 */
[----:B------:R4:W1:Y:S01]  /*0ba0*/  SYNCS.EXCH.64 URZ, [UR9+0xb8], UR12 ;  /* 0x0000b80c09ff75b2 */ /* 0x0008620008000100 */
[----:B------:R4:W1:Y:S02]  /*0bb0*/  SYNCS.EXCH.64 URZ, [UR9+0xd8], UR14 ;  /* 0x0000d80e09ff75b2 */ /* 0x0008640008000100 */
[----:B----4-:R-:W-:Y:S01]  /*0bc0*/  NOP ;  /* 0x0000000000007918 */ /* 0x010fe20000000000 */
.L_x_13:
[----:B------:R-:W4:Y:S01]  /*0bd0*/  SHFL.IDX PT, R0, R70, RZ, 0x1f ;  /* 0x00001fff46007589 */ /* 0x000f2200000e0000 */
[----:B------:R-:W-:Y:S01]  /*0be0*/  ISETP.NE.OR P1, PT, RZ, UR10, !P1 ;  /* 0x0000000aff007c0c */ /* 0x000fe2000cf25670 */
        /* <DEDUP_REMOVED lines=12> */
[----:B------:R4:W3:Y:S01]  /*0cb0*/  SYNCS.EXCH.64 URZ, [UR8+0xf0], UR12 ;  /* 0x0000f00c08ff75b2 */ /* 0x0008e20008000100 */
[----:B------:R4:W1:Y:S01]  /*0cc0*/  SYNCS.EXCH.64 URZ, [UR8+0xe8], UR12 ;  /* 0x0000e80c08ff75b2 */ /* 0x0008620008000100 */
[----:B------:R4:W1:Y:S02]  /*0cd0*/  SYNCS.EXCH.64 URZ, [UR8+0xf8], UR12 ;  /* 0x0000f80c08ff75b2 */ /* 0x0008640008000100 */
[----:B----4-:R-:W-:Y:S01]  /*0ce0*/  NOP ;  /* 0x0000000000007918 */ /* 0x010fe20000000000 */
.L_x_14:
[----:B------:R-:W-:Y:S01]  /*0cf0*/  VOTEU.ALL UP1, P1 ;  /* 0x0000000000ff7886 */ /* 0x000fe20000820000 */
[----:B---3--:R-:W3:Y:S01]  /*0d00*/  LDCU UR8, c[0x0][0x36c] ;  /* 0x00006d80ff0877ac */ /* 0x008ee20008000800 */
[----:B------:R-:W-:Y:S01]  /*0d10*/  NOP ;  /* 0x0000000000007918 */ /* 0x000fe20000000000 */
[----:B------:R-:W-:Y:S01]  /*0d20*/  LOP3.LUT R10, R74, 0x1f, RZ, 0xc0, !PT ;  /* 0x0000001f4a0a7812 */ /* 0x000fe200078ec0ff */
[----:B--2---:R-:W-:Y:S01]  /*0d30*/  UMOV UR12, 0x20 ;  /* 0x00000020000c7882 */ /* 0x004fe20000000000 */
[----:B------:R-:W-:Y:S01]  /*0d40*/  @!UP1 UMOV UR7, 0x400 ;  /* 0x0000040000079882 */ /* 0x000fe20000000000 */
[----:B------:R-:W-:-:S04]  /*0d50*/  @!UP1 UIADD3 UR12, UPT, UPT, -UR12, 0x100000, URZ ;  /* 0x001000000c0c9890 */ /* 0x000fc8000fffe1ff */
[----:B------:R-:W-:Y:S02]  /*0d60*/  @!UP1 USHF.L.U32 UR13, UR12, 0xb, URZ ;  /* 0x0000000b0c0d9899 */ /* 0x000fe400080006ff */
[----:B------:R-:W-:Y:S02]  /*0d70*/  @!UP1 USHF.L.U32 UR12, UR12, 0x1, URZ ;  /* 0x000000010c0c9899 */ /* 0x000fe400080006ff */
[----:B------:R-:W-:Y:S01]  /*0d80*/  @!UP1 ULEA UR7, UR37, UR7, 0x18 ;  /* 0x0000000725079291 */ /* 0x000fe2000f8ec0ff */
[----:B------:R-:W-:Y:S01]  /*0d90*/  VOTEU.ALL UP1, P1 ;  /* 0x0000000000ff7886 */ /* 0x000fe20000820000 */
[----:B------:R-:W-:Y:S01]  /*0da0*/  UISETP.NE.AND UP4, UPT, UR10, URZ, UPT ;  /* 0x000000ff0a00728c */ /* 0x000fe2000bf85270 */
[----:B------:R-:W2:Y:S09]  /*0db0*/  FENCE.VIEW.ASYNC.S ;  /* 0x00000000000073c6 */ /* 0x000eb20000000000 */
[----:B--2---:R2:W4:Y:S01]  /*0dc0*/  @!UP1 SYNCS.EXCH.64 URZ, [UR7+0x100], UR12 ;  /* 0x0001000c07ff95b2 */ /* 0x0045220008000100 */
[----:B---3--:R-:W-:-:S09]  /*0dd0*/  UISETP.EQ.U32.AND UP1, UPT, UR8, 0x1, UPT ;  /* 0x000000010800788c */ /* 0x008fd2000bf22070 */
[----:B------:R-:W-:Y:S05]  /*0de0*/  BRA.U !UP1, `(.L_x_15) ;  /* 0x0000000109087547 */ /* 0x000fea000b800000 */
[----:B-1--4-:R-:W-:Y:S01]  /*0df0*/  UCGABAR_ARV ;  /* 0x00000000000079c7 */ /* 0x012fe20008000000 */
[----:B------:R-:W-:Y:S05]  /*0e00*/  BRA `(.L_x_16) ;  /* 0x0000000000047947 */ /* 0x000fea0003800000 */
.L_x_15:
[----:B-1--4-:R-:W-:Y:S01]  /*0e10*/  NOP ;  /* 0x0000000000007918 */ /* 0x012fe20000000000 */
.L_x_16:
[----:B------:R-:W1:Y:S01]  /*0e20*/  S2R R11, SR_CTAID.X ;  /* 0x00000000000b7919 */ /* 0x000e620000002500 */
[----:B------:R-:W-:-:S05]  /*0e30*/  CS2R.32 R60, SR_CgaSize ;  /* 0x00000000003c7805 */ /* 0x000fca0000008a00 */
[----:B------:R-:W-:-:S05]  /*0e40*/  IMAD R60, R60, -0xa0, RZ ;  /* 0xffffff603c3c7824 */ /* 0x000fca00078e02ff */
[----:B------:R-:W-:-:S14]  /*0e50*/  R2UR UR8, R60 ;  /* 0x000000003c0872ca */ /* 0x000fdc00000e0000 */
[----:B------:R-:W3:Y:S01]  /*0e60*/  LDCU UR8, c[0x0][UR8+0x2b0] ;  /* 0x00005600080877ac */ /* 0x000ee20008000800 */
[----:B------:R-:W-:-:S05]  /*0e70*/  CS2R.32 R0, SR_CgaSize ;  /* 0x0000000000007805 */ /* 0x000fca0000008a00 */
[----:B------:R-:W-:-:S06]  /*0e80*/  IMAD R0, R0, -0xa0, RZ ;  /* 0xffffff6000007824 */ /* 0x000fcc00078e02ff */
[----:B------:R-:W4:Y:S01]  /*0e90*/  LDC R0, c[0x0][R0+0x2a0] ;  /* 0x0000a80000007b82 */ /* 0x000f220000000800 */
[----:B------:R-:W-:Y:S01]  /*0ea0*/  PRMT R8, RZ, 0x7610, R8 ;  /* 0x00007610ff087816 */ /* 0x000fe20000000008 */
[----:B------:R-:W3:Y:S01]  /*0eb0*/  S2R R20, SR_CTAID.Y ;  /* 0x0000000000147919 */ /* 0x000ee20000002600 */
[----:B------:R-:W-:-:S05]  /*0ec0*/  CS2R.32 R60, SR_CgaSize ;  /* 0x00000000003c7805 */ /* 0x000fca0000008a00 */
[----:B------:R-:W-:-:S05]  /*0ed0*/  IMAD R60, R60, -0xa0, RZ ;  /* 0xffffff603c3c7824 */ /* 0x000fca00078e02ff */
[----:B--2---:R-:W-:-:S14]  /*0ee0*/  R2UR UR7, R60 ;  /* 0x000000003c0772ca */ /* 0x004fdc00000e0000 */
[----:B------:R-:W2:Y:S01]  /*0ef0*/  LDCU UR7, c[0x0][UR7+0x2b4] ;  /* 0x00005680070777ac */ /* 0x000ea20008000800 */
[----:B------:R-:W-:Y:S01]  /*0f00*/  UISETP.NE.AND UP2, UPT, UR10, 0x2, UPT ;  /* 0x000000020a00788c */ /* 0x000fe2000bf45270 */
[----:B------:R-:W3:Y:S01]  /*0f10*/  LDC R9, c[0x0][0xb24] ;  /* 0x0002c900ff097b82 */ /* 0x000ee20000000800 */
[----:B------:R-:W-:-:S05]  /*0f20*/  CS2R.32 R58, SR_CgaSize ;  /* 0x00000000003a7805 */ /* 0x000fca0000008a00 */
[----:B------:R-:W-:-:S06]  /*0f30*/  IMAD R58, R58, -0xa0, RZ ;  /* 0xffffff603a3a7824 */ /* 0x000fcc00078e02ff */
[----:B------:R-:W4:Y:S08]  /*0f40*/  LDC R58, c[0x0][R58+0x2a4] ;  /* 0x0000a9003a3a7b82 */ /* 0x000f300000000800 */
[----:B------:R-:W4:Y:S01]  /*0f50*/  LDC R26, c[0x0][0xb24] ;  /* 0x0002c900ff1a7b82 */ /* 0x000f220000000800 */
[----:B-1----:R-:W-:Y:S01]  /*0f60*/  I2FP.F32.U32 R4, R11 ;  /* 0x0000000b00047245 */ /* 0x002fe20000201000 */
[----:B------:R-:W-:-:S06]  /*0f70*/  IMAD.MOV.U32 R21, RZ, RZ, R11 ;  /* 0x000000ffff157224 */ /* 0x000fcc00078e000b */
[----:B------:R-:W1:Y:S01]  /*0f80*/  S2UR UR36, SR_CTAID.Z ;  /* 0x00000000002479c3 */ /* 0x000e620000002700 */
[----:B---3--:R-:W-:Y:S02]  /*0f90*/  ISETP.GE.AND P0, PT, R9, 0x1, PT ;  /* 0x000000010900780c */ /* 0x008fe40003f06270 */
[----:B------:R-:W-:Y:S01]  /*0fa0*/  I2FP.F32.U32 R2, R20 ;  /* 0x0000001400027245 */ /* 0x000fe20000201000 */
[----:B------:R-:W-:-:S04]  /*0fb0*/  FMUL R4, R4, UR8 ;  /* 0x0000000804047c20 */ /* 0x000fc80008400000 */
[----:B--2---:R-:W-:Y:S01]  /*0fc0*/  FMUL R2, R2, UR7 ;  /* 0x0000000702027c20 */ /* 0x004fe20008400000 */
[----:B------:R-:W2:Y:S01]  /*0fd0*/  F2I.U32.TRUNC.NTZ R60, R4 ;  /* 0x00000004003c7305 */ /* 0x000ea2000020f000 */
[----:B------:R-:W3:Y:S07]  /*0fe0*/  LDCU UR7, c[0x0][0xb30] ;  /* 0x00016600ff0777ac */ /* 0x000eee0008000800 */
[----:B------:R-:W1:Y:S01]  /*0ff0*/  F2I.U32.TRUNC.NTZ R3, R2 ;  /* 0x0000000200037305 */ /* 0x000e62000020f000 */
[----:B--2---:R-:W-:-:S04]  /*1000*/  IMAD.MOV R60, RZ, RZ, -R60 ;  /* 0x000000ffff3c7224 */ /* 0x004fc800078e0a3c */
[----:B----4-:R-:W-:Y:S01]  /*1010*/  IMAD R60, R0, R60, R11 ;  /* 0x0000003c003c7224 */ /* 0x010fe200078e020b */
[----:B------:R-:W-:Y:S01]  /*1020*/  PRMT R0, RZ, 0x7610, R0 ;  /* 0x00007610ff007816 */ /* 0x000fe20000000000 */
[----:B---3--:R-:W-:Y:S01]  /*1030*/  UISETP.NE.AND UP3, UPT, UR7, 0x1, UPT ;  /* 0x000000010700788c */ /* 0x008fe2000bf65270 */
[----:B-1----:R-:W-:-:S05]  /*1040*/  IADD3 R3, PT, PT, -R3, RZ, RZ ;  /* 0x000000ff03037210 */ /* 0x002fca0007ffe1ff */
[----:B------:R-:W-:Y:S01]  /*1050*/  IMAD R58, R58, R3, R20 ;  /* 0x000000033a3a7224 */ /* 0x000fe200078e0214 */
[----:B------:R-:W-:Y:S06]  /*1060*/  BRA.U UP4, `(.L_x_17) ;  /* 0x0000000104247547 */ /* 0x000fec000b800000 */
[----:B------:R-:W-:Y:S01]  /*1070*/  ISETP.NE.AND P1, PT, R58, RZ, PT ;  /* 0x000000ff3a00720c */ /* 0x000fe20003f25270 */
[----:B------:R-:W-:Y:S01]  /*1080*/  IMAD.MOV.U32 R0, RZ, RZ, 0x3 ;  /* 0x00000003ff007424 */ /* 0x000fe200078e00ff */
[C---:B------:R-:W-:Y:S02]  /*1090*/  LOP3.LUT R3, R60.reuse, 0xfffffffe, RZ, 0xc0, !PT ;  /* 0xfffffffe3c037812 */ /* 0x040fe400078ec0ff */
[----:B------:R-:W-:Y:S02]  /*10a0*/  ISETP.LT.U32.OR P1, PT, R60, 0x2, !P1 ;  /* 0x000000023c00780c */ /* 0x000fe40004f21470 */
[----:B------:R-:W-:Y:S02]  /*10b0*/  SHF.L.U32 R0, R0, R3, RZ ;  /* 0x0000000300007219 */ /* 0x000fe400000006ff */
[----:B------:R-:W-:Y:S02]  /*10c0*/  SEL R5, RZ, 0x1, !P1 ;  /* 0x00000001ff057807 */ /* 0x000fe40004800000 */
[----:B------:R-:W-:-:S05]  /*10d0*/  SEL R2, RZ, 0x2, !P1 ;  /* 0x00000002ff027807 */ /* 0x000fca0004800000 */
[----:B------:R-:W-:-:S05]  /*10e0*/  IMAD.IADD R2, R5, 0x1, R2 ;  /* 0x0000000105027824 */ /* 0x000fca00078e0202 */
[----:B------:R-:W-:Y:S02]  /*10f0*/  PRMT R8, R2, 0x7610, R8 ;  /* 0x0000761002087816 */ /* 0x000fe40000000008 */
.L_x_17:
[----:B------:R-:W-:Y:S05]  /*1100*/  @!P0 BRA `(.L_x_18) ;  /* 0x0000000000b88947 */ /* 0x000fea0003800000 */
[----:B------:R-:W1:Y:S01]  /*1110*/  LDC.64 R4, c[0x0][0xb18] ;  /* 0x0002c600ff047b82 */ /* 0x000e620000000a00 */
[----:B------:R-:W-:-:S07]  /*1120*/  ISETP.NE.AND P0, PT, R9, 0x1, PT ;  /* 0x000000010900780c */ /* 0x000fce0003f05270 */
[----:B------:R-:W2:Y:S08]  /*1130*/  LDC R14, c[0x0][0xb0c] ;  /* 0x0002c300ff0e7b82 */ /* 0x000eb00000000800 */
[----:B------:R-:W3:Y:S08]  /*1140*/  LDC R13, c[0x0][0x370] ;  /* 0x0000dc00ff0d7b82 */ /* 0x000ef00000000800 */
[----:B------:R-:W4:Y:S01]  /*1150*/  LDC R16, c[0x0][0x374] ;  /* 0x0000dd00ff107b82 */ /* 0x000f220000000800 */
[----:B-1----:R-:W-:-:S07]  /*1160*/  ISETP.NE.AND P1, PT, R4, 0x1, PT ;  /* 0x000000010400780c */ /* 0x002fce0003f25270 */
[----:B------:R-:W3:Y:S01]  /*1170*/  LDC.64 R6, c[0x0][0xb10] ;  /* 0x0002c400ff067b82 */ /* 0x000ee20000000a00 */
[----:B--2---:R-:W-:-:S07]  /*1180*/  ISETP.NE.AND P2, PT, R14, 0x1, PT ;  /* 0x000000010e00780c */ /* 0x004fce0003f45270 */
[----:B------:R-:W1:Y:S08]  /*1190*/  LDC R12, c[0x0][0xb20] ;  /* 0x0002c800ff0c7b82 */ /* 0x000e700000000800 */
[----:B------:R-:W2:Y:S01]  /*11a0*/  LDC.64 R2, c[0x0][0xb28] ;  /* 0x0002ca00ff027b82 */ /* 0x000ea20000000a00 */
[----:B----4-:R-:W-:-:S04]  /*11b0*/  IMAD.HI.U32 R15, R16, R5, RZ ;  /* 0x00000005100f7227 */ /* 0x010fc800078e00ff */
[----:B------:R-:W-:-:S04]  /*11c0*/  IMAD.HI.U32 R5, R20, R5, RZ ;  /* 0x0000000514057227 */ /* 0x000fc800078e00ff */
[----:B---3--:R-:W-:-:S04]  /*11d0*/  IMAD.HI.U32 R18, R13, R6, RZ ;  /* 0x000000060d127227 */ /* 0x008fc800078e00ff */
[C---:B------:R-:W-:Y:S01]  /*11e0*/  IMAD.HI.U32 R22, R11.reuse, R6, RZ ;  /* 0x000000060b167227 */ /* 0x040fe200078e00ff */
[-C--:B------:R-:W-:Y:S02]  /*11f0*/  @P2 SHF.R.U32.HI R13, RZ, R7.reuse, R18 ;  /* 0x00000007ff0d2219 */ /* 0x080fe40000011612 */
[-C--:B-1----:R-:W-:Y:S02]  /*1200*/  @P1 SHF.R.U32.HI R16, RZ, R12.reuse, R15 ;  /* 0x0000000cff101219 */ /* 0x082fe4000001160f */
[----:B------:R-:W-:Y:S02]  /*1210*/  SHF.R.U32.HI R5, RZ, R12, R5 ;  /* 0x0000000cff057219 */ /* 0x000fe40000011605 */
[----:B------:R-:W-:Y:S02]  /*1220*/  SHF.R.U32.HI R22, RZ, R7, R22 ;  /* 0x00000007ff167219 */ /* 0x000fe40000011616 */
[----:B------:R-:W-:Y:S01]  /*1230*/  SEL R5, R20, R5, !P1 ;  /* 0x0000000514057207 */ /* 0x000fe20004800000 */
[----:B--2---:R-:W-:Y:S01]  /*1240*/  IMAD.HI.U32 R18, R16, R2, RZ ;  /* 0x0000000210127227 */ /* 0x004fe200078e00ff */
[----:B------:R-:W-:-:S02]  /*1250*/  SEL R21, R11, R22, !P2 ;  /* 0x000000160b157207 */ /* 0x000fc40005000000 */
[----:B------:R-:W-:Y:S01]  /*1260*/  IADD3 R7, PT, PT, -R5, RZ, RZ ;  /* 0x000000ff05077210 */ /* 0x000fe20007ffe1ff */
[----:B------:R-:W-:Y:S01]  /*1270*/  IMAD.HI.U32 R6, R13, R2, RZ ;  /* 0x000000020d067227 */ /* 0x000fe200078e00ff */
[----:B------:R-:W-:-:S03]  /*1280*/  @P0 SHF.R.U32.HI R16, RZ, R3, R18 ;  /* 0x00000003ff100219 */ /* 0x000fc60000011612 */
[----:B------:R-:W-:Y:S01]  /*1290*/  IMAD R7, R4, R7, R20 ;  /* 0x0000000704077224 */ /* 0x000fe200078e0214 */
[----:B------:R-:W-:Y:S01]  /*12a0*/  @P0 SHF.R.U32.HI R13, RZ, R3, R6 ;  /* 0x00000003ff0d0219 */ /* 0x000fe20000011606 */
[----:B------:R-:W-:-:S04]  /*12b0*/  IMAD R16, R16, R9, RZ ;  /* 0x0000000910107224 */ /* 0x000fc800078e02ff */
[----:B------:R-:W-:Y:S01]  /*12c0*/  IMAD R6, R13, R9, RZ ;  /* 0x000000090d067224 */ /* 0x000fe200078e02ff */
[----:B------:R-:W-:-:S04]  /*12d0*/  ISETP.GE.AND P1, PT, R5, R16, PT ;  /* 0x000000100500720c */ /* 0x000fc80003f26270 */
[----:B------:R-:W-:Y:S01]  /*12e0*/  ISETP.GE.OR P1, PT, R21, R6, P1 ;  /* 0x000000061500720c */ /* 0x000fe20000f26670 */
[----:B------:R-:W-:-:S05]  /*12f0*/  IMAD.HI.U32 R6, R5, R2, RZ ;  /* 0x0000000205067227 */ /* 0x000fca00078e00ff */
[----:B------:R-:W-:-:S04]  /*1300*/  SHF.R.U32.HI R6, RZ, R3, R6 ;  /* 0x00000003ff067219 */ /* 0x000fc80000011606 */
[----:B------:R-:W-:-:S03]  /*1310*/  SEL R6, R5, R6, !P0 ;  /* 0x0000000605067207 */ /* 0x000fc60004000000 */
[----:B------:R-:W-:Y:S01]  /*1320*/  @!P1 IMAD.HI.U32 R12, R21, R2, RZ ;  /* 0x00000002150c9227 */ /* 0x000fe200078e00ff */
[----:B------:R-:W-:-:S04]  /*1330*/  IADD3 R2, PT, PT, -R6, RZ, RZ ;  /* 0x000000ff06027210 */ /* 0x000fc80007ffe1ff */
[----:B------:R-:W-:Y:S01]  /*1340*/  @!P1 SHF.R.U32.HI R12, RZ, R3, R12 ;  /* 0x00000003ff0c9219 */ /* 0x000fe2000001160c */
[----:B------:R-:W-:-:S03]  /*1350*/  IMAD R2, R9, R2, R5 ;  /* 0x0000000209027224 */ /* 0x000fc600078e0205 */
[----:B------:R-:W-:-:S05]  /*1360*/  @!P1 SEL R3, R21, R12, !P0 ;  /* 0x0000000c15039207 */ /* 0x000fca0004000000 */
[--C-:B------:R-:W-:Y:S02]  /*1370*/  @!P1 IMAD.IADD R6, R6, 0x1, -R3.reuse ;  /* 0x0000000106069824 */ /* 0x100fe400078e0a03 */
[----:B------:R-:W-:Y:S01]  /*1380*/  @!P1 IMAD R3, R2, R13, R3 ;  /* 0x0000000d02039224 */ /* 0x000fe200078e0203 */
[----:B------:R-:W-:Y:S01]  /*1390*/  IADD3 R2, PT, PT, -R21, RZ, RZ ;  /* 0x000000ff15027210 */ /* 0x000fe20007ffe1ff */
[----:B------:R-:W-:Y:S02]  /*13a0*/  @!P1 IMAD R5, R6, R9, R21 ;  /* 0x0000000906059224 */ /* 0x000fe400078e0215 */
[----:B------:R-:W-:Y:S02]  /*13b0*/  @!P1 IMAD.MOV.U32 R21, RZ, RZ, R3 ;  /* 0x000000ffff159224 */ /* 0x000fe400078e0003 */
[----:B------:R-:W-:Y:S02]  /*13c0*/  IMAD R2, R14, R2, R11 ;  /* 0x000000020e027224 */ /* 0x000fe400078e020b */
[----:B------:R-:W-:-:S02]  /*13d0*/  IMAD R20, R5, R4, R7 ;  /* 0x0000000405147224 */ /* 0x000fc400078e0207 */
[----:B------:R-:W-:Y:S02]  /*13e0*/  IMAD R21, R21, R14, R2 ;  /* 0x0000000e15157224 */ /* 0x000fe400078e0202 */
.L_x_18:
[----:B------:R-:W-:Y:S05]  /*13f0*/  BRA.U UP3, `(.L_x_19) ;  /* 0x0000000103407547 */ /* 0x000fea000b800000 */
[----:B------:R-:W1:Y:S08]  /*1400*/  LDC.64 R4, c[0x0][0xb10] ;  /* 0x0002c400ff047b82 */ /* 0x000e700000000a00 */
[----:B------:R-:W2:Y:S08]  /*1410*/  LDC.64 R2, c[0x0][0xb18] ;  /* 0x0002c600ff027b82 */ /* 0x000eb00000000a00 */
[----:B------:R-:W3:Y:S08]  /*1420*/  LDC R6, c[0x0][0xb20] ;  /* 0x0002c800ff067b82 */ /* 0x000ef00000000800 */
[----:B------:R-:W4:Y:S01]  /*1430*/  LDC R12, c[0x0][0xb0c] ;  /* 0x0002c300ff0c7b82 */ /* 0x000f220000000800 */
[----:B-1----:R-:W-:-:S05]  /*1440*/  IMAD.HI.U32 R4, R21, R4, RZ ;  /* 0x0000000415047227 */ /* 0x002fca00078e00ff */
[----:B------:R-:W-:Y:S01]  /*1450*/  SHF.R.U32.HI R4, RZ, R5, R4 ;  /* 0x00000005ff047219 */ /* 0x000fe20000011604 */
[----:B--2---:R-:W-:Y:S01]  /*1460*/  IMAD.HI.U32 R3, R20, R3, RZ ;  /* 0x0000000314037227 */ /* 0x004fe200078e00ff */
[----:B------:R-:W-:-:S04]  /*1470*/  ISETP.NE.AND P0, PT, R2, 0x1, PT ;  /* 0x000000010200780c */ /* 0x000fc80003f05270 */
[----:B---3--:R-:W-:-:S04]  /*1480*/  SHF.R.U32.HI R3, RZ, R6, R3 ;  /* 0x00000006ff037219 */ /* 0x008fc80000011603 */
[----:B------:R-:W-:Y:S02]  /*1490*/  SEL R3, R20, R3, !P0 ;  /* 0x0000000314037207 */ /* 0x000fe40004000000 */
[----:B----4-:R-:W-:-:S04]  /*14a0*/  ISETP.NE.AND P1, PT, R12, 0x1, PT ;  /* 0x000000010c00780c */ /* 0x010fc80003f25270 */
[----:B------:R-:W-:-:S05]  /*14b0*/  SEL R6, R21, R4, !P1 ;  /* 0x0000000415067207 */ /* 0x000fca0004800000 */
[----:B------:R-:W-:Y:S02]  /*14c0*/  IMAD.IADD R4, R3, 0x1, -R6 ;  /* 0x0000000103047824 */ /* 0x000fe400078e0a06 */
[----:B------:R-:W-:Y:S02]  /*14d0*/  IMAD.IADD R3, R6, 0x1, -R3 ;  /* 0x0000000106037824 */ /* 0x000fe400078e0a03 */
[----:B------:R-:W-:Y:S02]  /*14e0*/  IMAD R21, R4, R12, R21 ;  /* 0x0000000c04157224 */ /* 0x000fe400078e0215 */
[----:B------:R-:W-:Y:S02]  /*14f0*/  IMAD R20, R3, R2, R20 ;  /* 0x0000000203147224 */ /* 0x000fe400078e0214 */
.L_x_19:
[----:B------:R-:W-:Y:S05]  /*1500*/  BRA.U !UP1, `(.L_x_20) ;  /* 0x00000001090c7547 */ /* 0x000fea000b800000 */
[----:B------:R-:W-:Y:S01]  /*1510*/  UCGABAR_WAIT ;  /* 0x0000000000007dc7 */ /* 0x000fe20008000000 */
[----:B------:R-:W-:Y:S01]  /*1520*/  CCTL.IVALL ;  /* 0x00000000ff00798f */ /* 0x000fe20002000000 */
[----:B------:R-:W-:Y:S05]  /*1530*/  BRA `(.L_x_21) ;  /* 0x0000000000047947 */ /* 0x000fea0003800000 */
.L_x_20:
[----:B------:R-:W-:Y:S06]  /*1540*/  BAR.SYNC.DEFER_BLOCKING 0x0 ;  /* 0x0000000000007b1d */ /* 0x000fec0000010000 */
.L_x_21:
[----:B------:R-:W-:Y:S05]  /*1550*/  BRA.U UP2, `(.L_x_22) ;  /* 0x0000001102b87547 */ /* 0x000fea000b800000 */
[----:B------:R-:W1:Y:S01]  /*1560*/  LDCU UR4, c[0x0][0x38c] ;  /* 0x00007180ff0477ac */ /* 0x000e620008000800 */
[----:B------:R-:W2:Y:S01]  /*1570*/  LDC R9, c[0x0][0x370] ;  /* 0x0000dc00ff097b82 */ /* 0x000ea20000000800 */
[C---:B------:R-:W-:Y:S01]  /*1580*/  IMAD.SHL.U32 R17, R11.reuse, 0x20, RZ ;  /* 0x000000200b117824 */ /* 0x040fe200078e00ff */
[----:B------:R-:W-:Y:S01]  /*1590*/  PLOP3.LUT P1, PT, PT, PT, UP5, 0x80, 0x8 ;  /* 0x000000000008781c */ /* 0x000fe20003f2f058 */
[----:B------:R-:W-:Y:S01]  /*15a0*/  HFMA2 R15, -RZ, RZ, 0, 5.9604644775390625e-08 ;  /* 0x00000001ff0f7431 */ /* 0x000fe200000001ff */
[----:B------:R-:W-:Y:S01]  /*15b0*/  UISETP.NE.AND UP1, UPT, UR10, URZ, UPT ;  /* 0x000000ff0a00728c */ /* 0x000fe2000bf25270 */
[----:B------:R-:W-:Y:S01]  /*15c0*/  HFMA2 R12, -RZ, RZ, 0, 0 ;  /* 0x00000000ff0c7431 */ /* 0x000fe200000001ff */
[----:B------:R-:W-:Y:S01]  /*15d0*/  ISETP.NE.AND P4, PT, R10, RZ, P5 ;  /* 0x000000ff0a00720c */ /* 0x000fe20002f85270 */
[----:B------:R-:W-:Y:S01]  /*15e0*/  IMAD.SHL.U32 R16, R11, 0x40, RZ ;  /* 0x000000400b107824 */ /* 0x000fe200078e00ff */
[----:B------:R-:W3:Y:S01]  /*15f0*/  LDC R0, c[0x0][0x374] ;  /* 0x0000dd00ff007b82 */ /* 0x000ee20000000800 */
[----:B------:R-:W-:Y:S01]  /*1600*/  PLOP3.LUT P1, PT, P1, PT, PT, 0x8, 0x80 ;  /* 0x000000000080781c */ /* 0x000fe20000f2e170 */
[----:B------:R-:W-:Y:S01]  /*1610*/  IMAD.MOV.U32 R14, RZ, RZ, RZ ;  /* 0x000000ffff0e7224 */ /* 0x000fe200078e00ff */
[----:B------:R-:W-:Y:S01]  /*1620*/  MOV R8, 0x1 ;  /* 0x0000000100087802 */ /* 0x000fe20000000f00 */
[----:B------:R-:W-:Y:S01]  /*1630*/  IMAD.MOV.U32 R10, RZ, RZ, RZ ;  /* 0x000000ffff0a7224 */ /* 0x000fe200078e00ff */
[----:B------:R-:W-:Y:S01]  /*1640*/  LOP3.LUT R17, R17, 0x20, RZ, 0xc0, !PT ;  /* 0x0000002011117812 */ /* 0x000fe200078ec0ff */
[----:B------:R-:W4:Y:S01]  /*1650*/  LDCU.64 UR14, c[0x0][0x348] ;  /* 0x00006900ff0e77ac */ /* 0x000f220008000a00 */
[----:B-1----:R-:W-:-:S02]  /*1660*/  UIADD3 UR5, UPT, UPT, UR4, 0x3f, URZ ;  /* 0x0000003f04057890 */ /* 0x002fc4000fffe0ff */
[----:B------:R-:W-:Y:S02]  /*1670*/  USEL UR22, UR6, 0x2, UP1 ;  /* 0x0000000206167887 */ /* 0x000fe40008800000 */
[----:B------:R-:W-:Y:S01]  /*1680*/  USHF.R.S32.HI UR7, URZ, 0x1f, UR5 ;  /* 0x0000001fff077899 */ /* 0x000fe20008011405 */
[----:B------:R-:W-:-:S03]  /*1690*/  UMOV UR23, URZ ;  /* 0x000000ff00177c82 */ /* 0x000fc60008000000 */
[----:B------:R-:W-:Y:S02]  /*16a0*/  ULEA.HI UR7, UR7, UR5, URZ, 0x6 ;  /* 0x0000000507077291 */ /* 0x000fe4000f8f30ff */
[----:B------:R-:W-:Y:S02]  /*16b0*/  UIADD3 UR5, UPT, UPT, UR4, -0x1, URZ ;  /* 0xffffffff04057890 */ /* 0x000fe4000fffe0ff */
[----:B------:R-:W-:Y:S02]  /*16c0*/  USHF.R.S32.HI UR7, URZ, 0x6, UR7 ;  /* 0x00000006ff077899 */ /* 0x000fe40008011407 */
[----:B------:R-:W-:Y:S02]  /*16d0*/  UISETP.GE.U32.AND UP2, UPT, UR5, -0x7f, UPT ;  /* 0xffffff810500788c */ /* 0x000fe4000bf46070 */
[----:B------:R-:W-:Y:S02]  /*16e0*/  UISETP.LT.U32.AND UP0, UPT, UR7, 0x4, UPT ;  /* 0x000000040700788c */ /* 0x000fe4000bf01070 */
[----:B------:R-:W-:-:S02]  /*16f0*/  UIADD3 UR4, UPT, UPT, UR4, 0x7e, URZ ;  /* 0x0000007e04047890 */ /* 0x000fc4000fffe0ff */
[----:B------:R-:W-:-:S04]  /*1700*/  USEL UR5, UR7, 0x4, UP0 ;  /* 0x0000000407057887 */ /* 0x000fc80008000000 */
[----:B------:R-:W-:Y:S02]  /*1710*/  UIADD3 UR21, UPT, UPT, UR5, -0x1, URZ ;  /* 0xffffffff05157890 */ /* 0x000fe4000fffe0ff */
[----:B------:R-:W-:Y:S02]  /*1720*/  @UP2 UIADD3 UR21, UPT, UPT, UR5, URZ, URZ ;  /* 0x000000ff05152290 */ /* 0x000fe4000fffe0ff */
[----:B------:R-:W-:Y:S02]  /*1730*/  UIADD3 UR24, UPT, UPT, UR7, -UR5, URZ ;  /* 0x8000000507187290 */ /* 0x000fe4000fffe0ff */
[----:B------:R-:W-:Y:S02]  /*1740*/  UIADD3 UR13, UPT, UPT, UR21, 0x1, URZ ;  /* 0x00000001150d7890 */ /* 0x000fe4000fffe0ff */
[----:B--2-4-:R-:W-:-:S12]  /*1750*/  UIADD3 UR21, UPT, UPT, -UR21, URZ, URZ ;  /* 0x000000ff15157290 */ /* 0x014fd8000fffe1ff */
.L_x_42:
[----:B------:R-:W-:Y:S01]  /*1760*/  UISETP.NE.AND UP0, UPT, UR37, URZ, UPT ;  /* 0x000000ff2500728c */ /* 0x000fe2000bf05270 */
[----:B------:R-:W1:Y:S08]  /*1770*/  S2UR UR37, SR_CgaCtaId ;  /* 0x00000000002579c3 */ /* 0x000e700000008800 */
[----:B------:R-:W-:Y:S05]  /*1780*/  BRA.U UP0, `(.L_x_23) ;  /* 0x0000000100347547 */ /* 0x000fea000b800000 */
[----:B------:R-:W2:Y:S01]  /*1790*/  S2R R2, SR_CgaCtaId ;  /* 0x0000000000027919 */ /* 0x000ea20000008800 */
[----:B------:R-:W-:-:S04]  /*17a0*/  MOV R3, 0x400 ;  /* 0x0000040000037802 */ /* 0x000fc80000000f00 */
[----:B--2---:R-:W-:Y:S02]  /*17b0*/  LEA R3, R2, R3, 0x18 ;  /* 0x0000000302037211 */ /* 0x004fe400078ec0ff */
[----:B------:R-:W-:-:S03]  /*17c0*/  SHF.L.U32 R2, R8, 0x1f, RZ ;  /* 0x0000001f08027819 */ /* 0x000fc600000006ff */
[----:B------:R-:W-:-:S04]  /*17d0*/  IMAD R3, R10, 0x8, R3 ;  /* 0x000000080a037824 */ /* 0x000fc800078e0203 */
[----:B------:R-:W2:Y:S02]  /*17e0*/  SYNCS.PHASECHK.TRANS64.TRYWAIT P0, [R3+URZ+0xf0], R2 ;  /* 0x0000f002030075a7 */ /* 0x000ea400080011ff */
[----:B--2---:R-:W-:Y:S05]  /*17f0*/  @!P0 BRA `(.L_x_24) ;  /* 0x0000005c00848947 */ /* 0x004fea0003800000 */
.L_x_133:
[----:B------:R-:W-:Y:S01]  /*1800*/  VIADD R10, R10, 0x1 ;  /* 0x000000010a0a7836 */ /* 0x000fe20000000000 */
[----:B------:R2:W-:Y:S04]  /*1810*/  SYNCS.ARRIVE.TRANS64.A1T0 RZ, [R3+URZ+0xe0], RZ ;  /* 0x0000e0ff03ff79a7 */ /* 0x0005e800081000ff */
[----:B------:R-:W-:-:S04]  /*1820*/  ISETP.NE.AND P0, PT, R10, 0x2, PT ;  /* 0x000000020a00780c */ /* 0x000fc80003f05270 */
[----:B------:R-:W-:Y:S02]  /*1830*/  SEL R10, R10, RZ, P0 ;  /* 0x000000ff0a0a7207 */ /* 0x000fe40000000000 */
[----:B--2---:R-:W-:-:S04]  /*1840*/  SEL R3, RZ, 0x1, P0 ;  /* 0x00000001ff037807 */ /* 0x004fc80000000000 */
[----:B------:R-:W-:-:S07]  /*1850*/  LOP3.LUT R8, R8, R3, RZ, 0x3c, !PT ;  /* 0x0000000308087212 */ /* 0x000fce00078e3cff */
.L_x_23:
[----:B------:R-:W-:Y:S01]  /*1860*/  UMOV UR6, 0x400 ;  /* 0x0000040000067882 */ /* 0x000fe20000000000 */
[----:B------:R-:W-:Y:S01]  /*1870*/  LEA.HI R3, R21, R21, RZ, 0x1 ;  /* 0x0000001515037211 */ /* 0x000fe200078f08ff */
[----:B-1----:R-:W-:Y:S01]  /*1880*/  ULEA UR6, UR37, UR6, 0x18 ;  /* 0x0000000625067291 */ /* 0x002fe2000f8ec0ff */
[----:B------:R-:W-:Y:S01]  /*1890*/  SHF.L.U32 R2, R15, 0x1f, RZ ;  /* 0x0000001f0f027819 */ /* 0x000fe200000006ff */
[----:B------:R-:W-:Y:S01]  /*18a0*/  UISETP.GE.U32.AND UP0, UPT, UR4, 0x7f, UPT ;  /* 0x0000007f0400788c */ /* 0x000fe2000bf06070 */
[----:B------:R-:W-:Y:S01]  /*18b0*/  R2UR UR35, R16 ;  /* 0x00000000102372ca */ /* 0x000fe200000e0000 */
[----:B------:R-:W-:Y:S01]  /*18c0*/  ULEA UR8, UR23, UR6, 0x3 ;  /* 0x0000000617087291 */ /* 0x000fe2000f8e18ff */
[----:B------:R-:W-:Y:S01]  /*18d0*/  IMAD.SHL.U32 R3, R3, 0x40, RZ ;  /* 0x0000004003037824 */ /* 0x000fe200078e00ff */
[----:B------:R-:W-:Y:S01]  /*18e0*/  R2UR UR11, R17 ;  /* 0x00000000110b72ca */ /* 0x000fe200000e0000 */
[----:B------:R-:W-:-:S03]  /*18f0*/  UMOV UR25, URZ ;  /* 0x000000ff00197c82 */ /* 0x000fc60008000000 */
[----:B------:R-:W-:-:S03]  /*1900*/  LOP3.LUT R3, R3, 0xffffff80, RZ, 0xc0, !PT ;  /* 0xffffff8003037812 */ /* 0x000fc600078ec0ff */
[----:B------:R1:W2:Y:S01]  /*1910*/  SYNCS.PHASECHK.TRANS64.TRYWAIT P0, [UR8+0x20], R2 ;  /* 0x00002002ff0075a7 */ /* 0x0002a20008001108 */
[----:B------:R-:W-:Y:S02]  /*1920*/  R2UR UR9, R3 ;  /* 0x00000000030972ca */ /* 0x000fe400000e0000 */
[----:B------:R-:W-:-:S11]  /*1930*/  R2UR UR8, R20 ;  /* 0x00000000140872ca */ /* 0x000fd600000e0000 */
[----:B------:R-:W-:Y:S02]  /*1940*/  ULOP3.LUT UR35, UR9, 0x40, UR35, 0xf8, !UPT ;  /* 0x0000004009237892 */ /* 0x000fe4000f8ef823 */
[----:B------:R-:W-:Y:S01]  /*1950*/  ULEA UR11, UR8, UR11, 0x6 ;  /* 0x0000000b080b7291 */ /* 0x000fe2000f8e30ff */
[----:B------:R-:W-:Y:S11]  /*1960*/  BRA.U !UP0, `(.L_x_25) ;  /* 0x0000000108c07547 */ /* 0x000ff6000b800000 */
[----:B------:R-:W-:Y:S01]  /*1970*/  UMOV UR16, UR21 ;  /* 0x0000001500107c82 */ /* 0x000fe20008000000 */
[----:B------:R-:W-:Y:S01]  /*1980*/  UMOV UR17, UR23 ;  /* 0x0000001700117c82 */ /* 0x000fe20008000000 */
[----:B------:R-:W-:-:S05]  /*1990*/  UMOV UR34, URZ ;  /* 0x000000ff00227c82 */ /* 0x000fca0008000000 */
.L_x_31:
[----:B------:R-:W-:Y:S01]  /*19a0*/  ULEA UR33, UR17, UR6, 0x3 ;  /* 0x0000000611217291 */ /* 0x000fe2000f8e18ff */
[----:B------:R-:W-:Y:S01]  /*19b0*/  @P5 MOV R3, 0x6000 ;  /* 0x0000600000035802 */ /* 0x000fe20000000f00 */
[----:B-12-4-:R-:W-:Y:S10]  /*19c0*/  @P0 BRA `(.L_x_26) ;  /* 0x00000000000c0947 */ /* 0x016ff40003800000 */
[----:B------:R-:W-:-:S04]  /*19d0*/  SHF.L.U32 R5, R15, 0x1f, RZ ;  /* 0x0000001f0f057819 */ /* 0x000fc800000006ff */
[----:B------:R-:W2:Y:S02]  /*19e0*/  SYNCS.PHASECHK.TRANS64.TRYWAIT P0, [UR33+0x20], R5 ;  /* 0x00002005ff0075a7 */ /* 0x000ea40008001121 */
[----:B--2---:R-:W-:Y:S05]  /*19f0*/  @!P0 BRA `(.L_x_27) ;  /* 0x0000005c00188947 */ /* 0x004fea0003800000 */
.L_x_26:
[----:B------:R2:W-:Y:S01]  /*1a00*/  @P5 SYNCS.ARRIVE.TRANS64 RZ, [UR33], R3 ;  /* 0x00000003ffff59a7 */ /* 0x0005e20008000021 */
[----:B------:R-:W-:Y:S02]  /*1a10*/  ULOP3.LUT UR8, UR22, 0x2, URZ, 0xfc, !UPT ;  /* 0x0000000216087892 */ /* 0x000fe4000f8efcff */
[----:B------:R-:W-:Y:S02]  /*1a20*/  UIADD3 UR16, UPT, UPT, UR16, 0x1, URZ ;  /* 0x0000000110107890 */ /* 0x000fe4000fffe0ff */
[----:B------:R-:W-:Y:S02]  /*1a30*/  UISETP.NE.AND UP0, UPT, UR8, 0x2, UPT ;  /* 0x000000020800788c */ /* 0x000fe4000bf05270 */
[----:B------:R-:W-:-:S07]  /*1a40*/  UISETP.NE.AND UP2, UPT, UR16, 0x1, UPT ;  /* 0x000000011000788c */ /* 0x000fce000bf45270 */
[----:B------:R-:W-:Y:S05]  /*1a50*/  BRA.U UP0, `(.L_x_28) ;  /* 0x0000000100047547 */ /* 0x000fea000b800000 */
[----:B------:R-:W-:Y:S05]  /*1a60*/  BPT.TRAP 0x1 ;  /* 0x000000040000795c */ /* 0x000fea0000300000 */
.L_x_28:
[----:B------:R-:W-:Y:S04]  /*1a70*/  BSSY.RECONVERGENT B0, `(.L_x_29) ;  /* 0x0000003000007945 */ /* 0x000fe80003800200 */
[----:B------:R-:W-:Y:S05]  /*1a80*/  @!P4 BRA `(.L_x_30) ;  /* 0x000000000004c947 */ /* 0x000fea0003800000 */
[----:B------:R-:W-:Y:S05]  /*1a90*/  BPT.TRAP 0x1 ;  /* 0x000000040000795c */ /* 0x000fea0000300000 */
.L_x_30:
[----:B------:R-:W-:Y:S05]  /*1aa0*/  BSYNC.RECONVERGENT B0 ;  /* 0x0000000000007941 */ /* 0x000fea0003800200 */
.L_x_29:
[----:B------:R-:W-:Y:S02]  /*1ab0*/  UIADD3 UR23, UPT, UPT, UR17, 0x1, URZ ;  /* 0x0000000111177890 */ /* 0x000fe4000fffe0ff */
[----:B------:R-:W-:Y:S02]  /*1ac0*/  ULEA UR32, UR17, UR6, 0xd ;  /* 0x0000000611207291 */ /* 0x000fe4000f8e68ff */
[----:B------:R-:W-:Y:S02]  /*1ad0*/  UISETP.NE.AND UP0, UPT, UR23, 0x4, UPT ;  /* 0x000000041700788c */ /* 0x000fe4000bf05270 */
[----:B------:R-:W-:Y:S02]  /*1ae0*/  UIADD3 UR28, UP1, UPT, UR14, 0x80, URZ ;  /* 0x000000800e1c7890 */ /* 0x000fe4000ff3e0ff */
[----:B------:R-:W-:Y:S02]  /*1af0*/  USEL UR9, URZ, 0x1, UP0 ;  /* 0x00000001ff097887 */ /* 0x000fe40008000000 */
[----:B------:R-:W-:-:S02]  /*1b00*/  USEL UR23, UR23, URZ, UP0 ;  /* 0x000000ff17177287 */ /* 0x000fc40008000000 */
[----:B------:R-:W-:Y:S02]  /*1b10*/  UIADD3 UR26, UP0, UPT, UR14, 0x180, URZ ;  /* 0x000001800e1a7890 */ /* 0x000fe4000ff1e0ff */
[----:B------:R-:W-:Y:S01]  /*1b20*/  ULEA UR8, UR23, UR6, 0x3 ;  /* 0x0000000617087291 */ /* 0x000fe2000f8e18ff */
[----:B------:R-:W-:Y:S01]  /*1b30*/  LOP3.LUT R15, R15, UR9, RZ, 0x3c, !PT ;  /* 0x000000090f0f7c12 */ /* 0x000fe2000f8e3cff */
[----:B------:R-:W-:Y:S02]  /*1b40*/  ULOP3.LUT UR33, UR33, 0xfefffff8, URZ, 0xc0, !UPT ;  /* 0xfefffff821217892 */ /* 0x000fe4000f8ec0ff */
[----:B------:R-:W-:Y:S01]  /*1b50*/  UIADD3.X UR29, UPT, UPT, URZ, UR15, URZ, UP1, !UPT ;  /* 0x0000000fff1d7290 */ /* 0x000fe20008ffe4ff */
[----:B-1----:R-:W-:Y:S01]  /*1b60*/  SHF.L.U32 R2, R15, 0x1f, RZ ;  /* 0x0000001f0f027819 */ /* 0x002fe200000006ff */
[----:B------:R-:W-:Y:S02]  /*1b70*/  UIADD3 UR32, UPT, UPT, UR32, 0x3300, URZ ;  /* 0x0000330020207890 */ /* 0x000fe4000fffe0ff */
[----:B------:R-:W-:Y:S01]  /*1b80*/  UIADD3.X UR27, UPT, UPT, URZ, UR15, URZ, UP0, !UPT ;  /* 0x0000000fff1b7290 */ /* 0x000fe200087fe4ff */
[----:B------:R4:W1:Y:S01]  /*1b90*/  SYNCS.PHASECHK.TRANS64.TRYWAIT P0, [UR8+0x20], R2 ;  /* 0x00002002ff0075a7 */ /* 0x0008620008001108 */
[----:B------:R-:W-:Y:S01]  /*1ba0*/  ULEA UR8, UR17, UR6, 0xc ;  /* 0x0000000611087291 */ /* 0x000fe2000f8e60ff */
[----:B------:R-:W-:Y:S01]  /*1bb0*/  UMOV UR18, 0x0 ;  /* 0x0000000000127882 */ /* 0x000fe20000000000 */
[----:B------:R-:W-:-:S02]  /*1bc0*/  UMOV UR19, 0x10000000 ;  /* 0x1000000000137882 */ /* 0x000fc40000000000 */
[----:B------:R-:W-:Y:S01]  /*1bd0*/  UIADD3 UR8, UPT, UPT, UR8, 0xb300, URZ ;  /* 0x0000b30008087890 */ /* 0x000fe2000fffe0ff */
[----:B------:R2:W-:Y:S01]  /*1be0*/  UTMALDG.3D.2CTA [UR32], [UR28], desc[UR18] ;  /* 0x000012201c0075b4 */ /* 0x0005e20008211000 */
[----:B------:R-:W-:Y:S01]  /*1bf0*/  UMOV UR10, UR34 ;  /* 0x00000022000a7c82 */ /* 0x000fe20008000000 */
[----:B------:R-:W-:Y:S01]  /*1c00*/  UMOV UR12, UR36 ;  /* 0x00000024000c7c82 */ /* 0x000fe20008000000 */
[----:B------:R-:W-:Y:S01]  /*1c10*/  UMOV UR9, UR33 ;  /* 0x0000002100097c82 */ /* 0x000fe20008000000 */
[----:B------:R-:W-:Y:S01]  /*1c20*/  UMOV UR25, UR13 ;  /* 0x0000000d00197c82 */ /* 0x000fe20008000000 */
[----:B------:R-:W-:-:S03]  /*1c30*/  UMOV UR17, UR23 ;  /* 0x0000001700117c82 */ /* 0x000fc60008000000 */
[----:B------:R4:W-:Y:S01]  /*1c40*/  UTMALDG.3D.2CTA [UR8], [UR26], desc[UR18] ;  /* 0x000012081a0075b4 */ /* 0x0009e20008211000 */
[----:B--2---:R-:W-:Y:S01]  /*1c50*/  UIADD3 UR34, UPT, UPT, UR34, 0x40, URZ ;  /* 0x0000004022227890 */ /* 0x004fe2000fffe0ff */
[----:B------:R-:W-:Y:S11]  /*1c60*/  BRA.U UP2, `(.L_x_31) ;  /* 0xfffffffd024c7547 */ /* 0x000ff6000b83ffff */
.L_x_25:
[----:B----4-:R-:W-:Y:S01]  /*1c70*/  ULEA UR8, UR23, UR6, 0x3 ;  /* 0x0000000617087291 */ /* 0x010fe2000f8e18ff */
[----:B-1----:R-:W-:Y:S01]  /*1c80*/  SHF.L.U32 R2, R15, 0x1f, RZ ;  /* 0x0000001f0f027819 */ /* 0x002fe200000006ff */
[----:B------:R-:W-:Y:S01]  /*1c90*/  @!P1 SYNCS.ARRIVE.TRANS64.A1T0 RZ, [UR6+0x78], RZ ;  /* 0x000078ffffff99a7 */ /* 0x000fe20008100006 */
[----:B------:R-:W-:-:S06]  /*1ca0*/  UISETP.GT.AND UP0, UPT, UR7, UR5, UPT ;  /* 0x000000050700728c */ /* 0x000fcc000bf04270 */
[----:B--2---:R1:W2:Y:S03]  /*1cb0*/  SYNCS.PHASECHK.TRANS64.TRYWAIT P0, [UR8+0x20], R2 ;  /* 0x00002002ff0075a7 */ /* 0x0042a60008001108 */
[----:B------:R-:W-:Y:S05]  /*1cc0*/  BRA.U !UP0, `(.L_x_32) ;  /* 0x0000000108c07547 */ /* 0x000fea000b800000 */
[----:B------:R-:W-:Y:S01]  /*1cd0*/  UIADD3 UR26, UPT, UPT, UR24, UR25, URZ ;  /* 0x00000019181a7290 */ /* 0x000fe2000fffe0ff */
[----:B------:R-:W-:-:S11]  /*1ce0*/  UMOV UR27, UR23 ;  /* 0x00000017001b7c82 */ /* 0x000fd60008000000 */
.L_x_38:
[----:B------:R-:W-:Y:S01]  /*1cf0*/  ULEA UR17, UR27, UR6, 0x3 ;  /* 0x000000061b117291 */ /* 0x000fe2000f8e18ff */
[----:B--2---:R-:W-:Y:S01]  /*1d00*/  @P5 MOV R3, 0x6000 ;  /* 0x0000600000035802 */ /* 0x004fe20000000f00 */
[----:B-12---:R-:W-:Y:S10]  /*1d10*/  @P0 BRA `(.L_x_33) ;  /* 0x00000000000c0947 */ /* 0x006ff40003800000 */
[----:B------:R-:W-:-:S04]  /*1d20*/  SHF.L.U32 R5, R15, 0x1f, RZ ;  /* 0x0000001f0f057819 */ /* 0x000fc800000006ff */
[----:B------:R-:W2:Y:S02]  /*1d30*/  SYNCS.PHASECHK.TRANS64.TRYWAIT P0, [UR17+0x20], R5 ;  /* 0x00002005ff0075a7 */ /* 0x000ea40008001111 */
[----:B--2---:R-:W-:Y:S05]  /*1d40*/  @!P0 BRA `(.L_x_34) ;  /* 0x00000058005c8947 */ /* 0x004fea0003800000 */
.L_x_33:
[----:B------:R2:W-:Y:S01]  /*1d50*/  @P5 SYNCS.ARRIVE.TRANS64 RZ, [UR17], R3 ;  /* 0x00000003ffff59a7 */ /* 0x0005e20008000011 */
[----:B------:R-:W-:-:S04]  /*1d60*/  ULOP3.LUT UR8, UR22, 0x2, URZ, 0xfc, !UPT ;  /* 0x0000000216087892 */ /* 0x000fc8000f8efcff */
[----:B------:R-:W-:-:S09]  /*1d70*/  UISETP.NE.AND UP0, UPT, UR8, 0x2, UPT ;  /* 0x000000020800788c */ /* 0x000fd2000bf05270 */
[----:B------:R-:W-:Y:S05]  /*1d80*/  BRA.U UP0, `(.L_x_35) ;  /* 0x0000000100047547 */ /* 0x000fea000b800000 */
[----:B------:R-:W-:Y:S05]  /*1d90*/  BPT.TRAP 0x1 ;  /* 0x000000040000795c */ /* 0x000fea0000300000 */
.L_x_35:
[----:B------:R-:W-:Y:S04]  /*1da0*/  BSSY.RECONVERGENT B0, `(.L_x_36) ;  /* 0x0000003000007945 */ /* 0x000fe80003800200 */
[----:B------:R-:W-:Y:S05]  /*1db0*/  @!P4 BRA `(.L_x_37) ;  /* 0x000000000004c947 */ /* 0x000fea0003800000 */
[----:B------:R-:W-:Y:S05]  /*1dc0*/  BPT.TRAP 0x1 ;  /* 0x000000040000795c */ /* 0x000fea0000300000 */
.L_x_37:
[----:B------:R-:W-:Y:S05]  /*1dd0*/  BSYNC.RECONVERGENT B0 ;  /* 0x0000000000007941 */ /* 0x000fea0003800200 */
.L_x_36:
        /* <DEDUP_REMOVED lines=9> */
[----:B------:R-:W-:Y:S02]  /*1e70*/  USHF.L.U32 UR18, UR25, 0x6, URZ ;  /* 0x0000000619127899 */ /* 0x000fe400080006ff */
[----:B------:R-:W-:Y:S01]  /*1e80*/  ULOP3.LUT UR17, UR17, 0xfefffff8, URZ, 0xc0, !UPT ;  /* 0xfefffff811117892 */ /* 0x000fe2000f8ec0ff */
[----:B-1----:R-:W-:Y:S01]  /*1e90*/  SHF.L.U32 R2, R15, 0x1f, RZ ;  /* 0x0000001f0f027819 */ /* 0x002fe200000006ff */
[----:B------:R-:W-:Y:S02]  /*1ea0*/  UIADD3 UR16, UPT, UPT, UR16, 0x3300, URZ ;  /* 0x0000330010107890 */ /* 0x000fe4000fffe0ff */
[----:B------:R-:W-:Y:S01]  /*1eb0*/  UIADD3.X UR33, UPT, UPT, URZ, UR15, URZ, UP1, !UPT ;  /* 0x0000000fff217290 */ /* 0x000fe20008ffe4ff */
[----:B------:R4:W1:Y:S01]  /*1ec0*/  SYNCS.PHASECHK.TRANS64.TRYWAIT P0, [UR8+0x20], R2 ;  /* 0x00002002ff0075a7 */ /* 0x0008620008001108 */
[----:B------:R-:W-:-:S02]  /*1ed0*/  ULEA UR8, UR27, UR6, 0xc ;  /* 0x000000061b087291 */ /* 0x000fc4000f8e60ff */
[----:B------:R-:W-:Y:S02]  /*1ee0*/  UIADD3.X UR31, UPT, UPT, URZ, UR15, URZ, UP0, !UPT ;  /* 0x0000000fff1f7290 */ /* 0x000fe400087fe4ff */
[----:B------:R-:W-:Y:S01]  /*1ef0*/  UIADD3 UR8, UPT, UPT, UR8, 0xb300, URZ ;  /* 0x0000b30008087890 */ /* 0x000fe2000fffe0ff */
[----:B------:R-:W-:Y:S01]  /*1f00*/  UMOV UR28, 0x0 ;  /* 0x00000000001c7882 */ /* 0x000fe20000000000 */
[----:B------:R-:W-:Y:S01]  /*1f10*/  UMOV UR29, 0x10000000 ;  /* 0x10000000001d7882 */ /* 0x000fe20000000000 */
[----:B------:R-:W-:Y:S01]  /*1f20*/  UMOV UR19, UR35 ;  /* 0x0000002300137c82 */ /* 0x000fe20008000000 */
[----:B------:R-:W-:Y:S01]  /*1f30*/  UMOV UR20, UR36 ;  /* 0x0000002400147c82 */ /* 0x000fe20008000000 */
[----:B------:R-:W-:Y:S01]  /*1f40*/  UMOV UR12, UR36 ;  /* 0x00000024000c7c82 */ /* 0x000fe20008000000 */
[----:B------:R-:W-:Y:S01]  /*1f50*/  UMOV UR9, UR17 ;  /* 0x0000001100097c82 */ /* 0x000fe20008000000 */
[----:B------:R-:W-:Y:S01]  /*1f60*/  UMOV UR10, UR18 ;  /* 0x00000012000a7c82 */ /* 0x000fe20008000000 */
[----:B------:R4:W-:Y:S01]  /*1f70*/  UTMALDG.3D.2CTA [UR16], [UR32], desc[UR28] ;  /* 0x00001c10200075b4 */ /* 0x0009e20008211000 */
[----:B------:R-:W-:Y:S01]  /*1f80*/  UIADD3 UR25, UPT, UPT, UR25, 0x1, URZ ;  /* 0x0000000119197890 */ /* 0x000fe2000fffe0ff */
[----:B------:R-:W-:-:S03]  /*1f90*/  UMOV UR27, UR23 ;  /* 0x00000017001b7c82 */ /* 0x000fc60008000000 */
[----:B------:R-:W-:Y:S01]  /*1fa0*/  UISETP.NE.AND UP0, UPT, UR25, UR26, UPT ;  /* 0x0000001a1900728c */ /* 0x000fe2000bf05270 */
[----:B------:R4:W-:Y:S08]  /*1fb0*/  UTMALDG.3D.2CTA [UR8], [UR30], desc[UR28] ;  /* 0x00001c081e0075b4 */ /* 0x0009f00008211000 */
[----:B----4-:R-:W-:Y:S05]  /*1fc0*/  BRA.U UP0, `(.L_x_38) ;  /* 0xfffffffd00487547 */ /* 0x010fea000b83ffff */
.L_x_32:
[----:B-1----:R-:W-:Y:S01]  /*1fd0*/  LEA R2, R14, UR6, 0x3 ;  /* 0x000000060e027c11 */ /* 0x002fe2000f8e18ff */
[----:B------:R-:W-:Y:S01]  /*1fe0*/  NOP ;  /* 0x0000000000007918 */ /* 0x000fe20000000000 */
[----:B--2---:R-:W-:Y:S02]  /*1ff0*/  SHF.L.U32 R3, R12, 0x1f, RZ ;  /* 0x0000001f0c037819 */ /* 0x004fe400000006ff */
[----:B------:R-:W-:Y:S02]  /*2000*/  LEA R4, R14, UR6, 0x4 ;  /* 0x000000060e047c11 */ /* 0x000fe4000f8e20ff */
[----:B------:R-:W1:Y:S02]  /*2010*/  SYNCS.PHASECHK.TRANS64.TRYWAIT P0, [R2+URZ+0x80], R3 ;  /* 0x00008003020075a7 */ /* 0x000e6400080011ff */
[----:B-1----:R-:W-:Y:S05]  /*2020*/  @!P0 BRA `(.L_x_39) ;  /* 0x0000005400bc8947 */ /* 0x002fea0003800000 */
.L_x_136:
[----:B------:R-:W2:Y:S01]  /*2030*/  LDS.128 R4, [R4+0x110] ;  /* 0x0001100004047984 */ /* 0x000ea20000000c00 */
[----:B------:R-:W-:Y:S01]  /*2040*/  ISETP.GE.AND P0, PT, R26, 0x1, PT ;  /* 0x000000011a00780c */ /* 0x000fe20003f06270 */
[----:B-1----:R-:W-:Y:S01]  /*2050*/  VIADD R2, R2, 0x90 ;  /* 0x0000009002027836 */ /* 0x002fe20000000000 */
[----:B------:R-:W-:Y:S01]  /*2060*/  @!PT LDS RZ, [RZ] ;  /* 0x00000000fffff984 */ /* 0x000fe20000000800 */
[----:B------:R-:W-:Y:S01]  /*2070*/  @!PT LDS RZ, [RZ] ;  /* 0x00000000fffff984 */ /* 0x000fe20000000800 */
[----:B------:R-:W-:Y:S01]  /*2080*/  @!PT LDS RZ, [RZ] ;  /* 0x00000000fffff984 */ /* 0x000fe20000000800 */
[----:B------:R-:W-:Y:S01]  /*2090*/  @!PT LDS RZ, [RZ] ;  /* 0x00000000fffff984 */ /* 0x000fe20000000800 */
[----:B------:R1:W-:Y:S06]  /*20a0*/  MEMBAR.ALL.CTA ;  /* 0x0000000000007992 */ /* 0x0003ec0000008000 */
[----:B-1----:R-:W1:Y:S01]  /*20b0*/  FENCE.VIEW.ASYNC.S ;  /* 0x00000000000073c6 */ /* 0x002e620000000000 */
[----:B------:R-:W-:-:S04]  /*20c0*/  PRMT R2, RZ, 0x654, R2 ;  /* 0x00000654ff027816 */ /* 0x000fc80000000002 */
[----:B-1----:R1:W-:Y:S01]  /*20d0*/  SYNCS.ARRIVE.TRANS64.RED.A1T0 RZ, [R2+URZ], RZ ;  /* 0x000000ff02ff79a7 */ /* 0x0023e200081004ff */
[----:B--2---:R-:W-:-:S13]  /*20e0*/  LOP3.LUT P2, RZ, R6, 0x1, RZ, 0xc0, !PT ;  /* 0x0000000106ff7812 */ /* 0x004fda000784c0ff */
[----:B------:R-:W-:Y:S01]  /*20f0*/  @P2 SHF.R.U32.HI R3, RZ, 0x10, R5 ;  /* 0x00000010ff032819 */ /* 0x000fe20000011605 */
[----:B------:R-:W-:Y:S01]  /*2100*/  VOTEU.ANY UP0, P2 ;  /* 0x0000000000ff7886 */ /* 0x000fe20001000100 */
[----:B------:R-:W-:Y:S02]  /*2110*/  @P2 MOV R13, R4 ;  /* 0x00000004000d2202 */ /* 0x000fe40000000f00 */
[----:B------:R-:W-:Y:S02]  /*2120*/  @P2 R2UR.BROADCAST UR8, R3 ;  /* 0x00000000030822ca */ /* 0x000fe400008e0000 */
[----:B------:R-:W-:-:S11]  /*2130*/  @P2 LOP3.LUT R11, R5, 0xffff, RZ, 0xc0, !PT ;  /* 0x0000ffff050b2812 */ /* 0x000fd600078ec0ff */
[----:B------:R-:W-:Y:S01]  /*2140*/  @UP0 UMOV UR36, UR8 ;  /* 0x0000000800240c82 */ /* 0x000fe20008000000 */
[----:B-1----:R-:W-:Y:S05]  /*2150*/  @!P0 BRA `(.L_x_40) ;  /* 0x0000000000b88947 */ /* 0x002fea0003800000 */
[----:B------:R-:W3:Y:S01]  /*2160*/  LDC.64 R4, c[0x0][0xb18] ;  /* 0x0002c600ff047b82 */ /* 0x000ee20000000a00 */
[----:B------:R-:W-:-:S07]  /*2170*/  ISETP.NE.AND P3, PT, R26, 0x1, PT ;  /* 0x000000011a00780c */ /* 0x000fce0003f65270 */
[----:B------:R-:W1:Y:S08]  /*2180*/  LDC.64 R6, c[0x0][0xb10] ;  /* 0x0002c400ff067b82 */ /* 0x000e700000000a00 */
[----:B------:R-:W2:Y:S08]  /*2190*/  LDC R18, c[0x0][0xb20] ;  /* 0x0002c800ff127b82 */ /* 0x000eb00000000800 */
[----:B------:R-:W4:Y:S01]  /*21a0*/  LDC R20, c[0x0][0xb0c] ;  /* 0x0002c300ff147b82 */ /* 0x000f220000000800 */
[----:B---3--:R-:W-:Y:S01]  /*21b0*/  IMAD.HI.U32 R19, R0, R5, RZ ;  /* 0x0000000500137227 */ /* 0x008fe200078e00ff */
[----:B------:R-:W-:-:S03]  /*21c0*/  ISETP.NE.AND P0, PT, R4, 0x1, PT ;  /* 0x000000010400780c */ /* 0x000fc60003f05270 */
[----:B------:R-:W-:-:S03]  /*21d0*/  IMAD.HI.U32 R5, R11, R5, RZ ;  /* 0x000000050b057227 */ /* 0x000fc600078e00ff */
[----:B------:R-:W3:Y:S01]  /*21e0*/  LDC.64 R2, c[0x0][0xb28] ;  /* 0x0002ca00ff027b82 */ /* 0x000ee20000000a00 */
[----:B-1----:R-:W-:-:S04]  /*21f0*/  IMAD.HI.U32 R22, R9, R6, RZ ;  /* 0x0000000609167227 */ /* 0x002fc800078e00ff */
[----:B------:R-:W-:Y:S01]  /*2200*/  IMAD.HI.U32 R24, R13, R6, RZ ;  /* 0x000000060d187227 */ /* 0x000fe200078e00ff */
[----:B------:R-:W-:Y:S02]  /*2210*/  SHF.R.U32.HI R22, RZ, R7, R22 ;  /* 0x00000007ff167219 */ /* 0x000fe40000011616 */
[-C--:B--2---:R-:W-:Y:S02]  /*2220*/  SHF.R.U32.HI R19, RZ, R18.reuse, R19 ;  /* 0x00000012ff137219 */ /* 0x084fe40000011613 */
[----:B------:R-:W-:Y:S02]  /*2230*/  SHF.R.U32.HI R18, RZ, R18, R5 ;  /* 0x00000012ff127219 */ /* 0x000fe40000011605 */
[----:B------:R-:W-:Y:S02]  /*2240*/  SEL R19, R0, R19, !P0 ;  /* 0x0000001300137207 */ /* 0x000fe40004000000 */
[----:B------:R-:W-:Y:S02]  /*2250*/  SHF.R.U32.HI R24, RZ, R7, R24 ;  /* 0x00000007ff187219 */ /* 0x000fe40000011618 */
[----:B----4-:R-:W-:-:S02]  /*2260*/  ISETP.NE.AND P1, PT, R20, 0x1, PT ;  /* 0x000000011400780c */ /* 0x010fc40003f25270 */
[----:B------:R-:W-:Y:S02]  /*2270*/  SEL R5, R11, R18, !P0 ;  /* 0x000000120b057207 */ /* 0x000fe40004000000 */
[----:B------:R-:W-:Y:S02]  /*2280*/  SEL R21, R9, R22, !P1 ;  /* 0x0000001609157207 */ /* 0x000fe40004800000 */
[----:B------:R-:W-:Y:S01]  /*2290*/  SEL R7, R13, R24, !P1 ;  /* 0x000000180d077207 */ /* 0x000fe20004800000 */
[----:B---3--:R-:W-:-:S04]  /*22a0*/  IMAD.HI.U32 R22, R19, R2, RZ ;  /* 0x0000000213167227 */ /* 0x008fc800078e00ff */
[----:B------:R-:W-:Y:S01]  /*22b0*/  IMAD.HI.U32 R6, R21, R2, RZ ;  /* 0x0000000215067227 */ /* 0x000fe200078e00ff */
[----:B------:R-:W-:-:S04]  /*22c0*/  @P3 SHF.R.U32.HI R19, RZ, R3, R22 ;  /* 0x00000003ff133219 */ /* 0x000fc80000011616 */
        /* <DEDUP_REMOVED lines=8> */
[----:B------:R-:W-:-:S04]  /*2350*/  @!P0 IMAD.HI.U32 R18, R7, R2, RZ ;  /* 0x0000000207128227 */ /* 0x000fc800078e00ff */
[----:B------:R-:W-:Y:S01]  /*2360*/  IMAD.MOV R2, RZ, RZ, -R6 ;  /* 0x000000ffff027224 */ /* 0x000fe200078e0a06 */
[----:B------:R-:W-:-:S03]  /*2370*/  @!P0 SHF.R.U32.HI R18, RZ, R3, R18 ;  /* 0x00000003ff128219 */ /* 0x000fc60000011612 */
[----:B------:R-:W-:Y:S01]  /*2380*/  IMAD R2, R26, R2, R5 ;  /* 0x000000021a027224 */ /* 0x000fe200078e0205 */
[----:B------:R-:W-:Y:S02]  /*2390*/  @!P0 SEL R3, R7, R18, !P3 ;  /* 0x0000001207038207 */ /* 0x000fe40005800000 */
[----:B------:R-:W-:-:S03]  /*23a0*/  IADD3 R18, PT, PT, -R5, RZ, RZ ;  /* 0x000000ff05127210 */ /* 0x000fc60007ffe1ff */
[--C-:B------:R-:W-:Y:S02]  /*23b0*/  @!P0 IMAD.IADD R6, R6, 0x1, -R3.reuse ;  /* 0x0000000106068824 */ /* 0x100fe400078e0a03 */
[----:B------:R-:W-:Y:S01]  /*23c0*/  @!P0 IMAD R3, R2, R21, R3 ;  /* 0x0000001502038224 */ /* 0x000fe200078e0203 */
[----:B------:R-:W-:Y:S01]  /*23d0*/  IADD3 R2, PT, PT, -R7, RZ, RZ ;  /* 0x000000ff07027210 */ /* 0x000fe20007ffe1ff */
[----:B------:R-:W-:Y:S02]  /*23e0*/  @!P0 IMAD R5, R26, R6, R7 ;  /* 0x000000061a058224 */ /* 0x000fe400078e0207 */
[----:B------:R-:W-:Y:S02]  /*23f0*/  IMAD R11, R4, R18, R11 ;  /* 0x00000012040b7224 */ /* 0x000fe400078e020b */
[----:B------:R-:W-:Y:S02]  /*2400*/  @!P0 IMAD.MOV.U32 R7, RZ, RZ, R3 ;  /* 0x000000ffff078224 */ /* 0x000fe400078e0003 */
[----:B------:R-:W-:-:S02]  /*2410*/  IMAD R2, R20, R2, R13 ;  /* 0x0000000214027224 */ /* 0x000fc400078e020d */
[----:B------:R-:W-:Y:S02]  /*2420*/  IMAD R11, R5, R4, R11 ;  /* 0x00000004050b7224 */ /* 0x000fe400078e020b */
[----:B------:R-:W-:Y:S02]  /*2430*/  IMAD R13, R7, R20, R2 ;  /* 0x00000014070d7224 */ /* 0x000fe400078e0202 */
.L_x_40:
[----:B------:R-:W1:Y:S02]  /*2440*/  LDCU UR8, c[0x0][0xb30] ;  /* 0x00016600ff0877ac */ /* 0x000e640008000800 */
[----:B-1----:R-:W-:-:S09]  /*2450*/  UISETP.NE.AND UP0, UPT, UR8, 0x1, UPT ;  /* 0x000000010800788c */ /* 0x002fd2000bf05270 */
[----:B------:R-:W-:Y:S05]  /*2460*/  BRA.U UP0, `(.L_x_41) ;  /* 0x0000000100407547 */ /* 0x000fea000b800000 */
[----:B------:R-:W1:Y:S08]  /*2470*/  LDC.64 R4, c[0x0][0xb10] ;  /* 0x0002c400ff047b82 */ /* 0x000e700000000a00 */
[----:B------:R-:W2:Y:S08]  /*2480*/  LDC.64 R2, c[0x0][0xb18] ;  /* 0x0002c600ff027b82 */ /* 0x000eb00000000a00 */
[----:B------:R-:W4:Y:S08]  /*2490*/  LDC R6, c[0x0][0xb20] ;  /* 0x0002c800ff067b82 */ /* 0x000f300000000800 */
[----:B------:R-:W3:Y:S01]  /*24a0*/  LDC R18, c[0x0][0xb0c] ;  /* 0x0002c300ff127b82 */ /* 0x000ee20000000800 */
[----:B-1----:R-:W-:-:S05]  /*24b0*/  IMAD.HI.U32 R4, R13, R4, RZ ;  /* 0x000000040d047227 */ /* 0x002fca00078e00ff */
[----:B------:R-:W-:Y:S01]  /*24c0*/  SHF.R.U32.HI R4, RZ, R5, R4 ;  /* 0x00000005ff047219 */ /* 0x000fe20000011604 */
[----:B--2---:R-:W-:Y:S01]  /*24d0*/  IMAD.HI.U32 R3, R11, R3, RZ ;  /* 0x000000030b037227 */ /* 0x004fe200078e00ff */
[----:B------:R-:W-:-:S04]  /*24e0*/  ISETP.NE.AND P0, PT, R2, 0x1, PT ;  /* 0x000000010200780c */ /* 0x000fc80003f05270 */
[----:B----4-:R-:W-:-:S04]  /*24f0*/  SHF.R.U32.HI R6, RZ, R6, R3 ;  /* 0x00000006ff067219 */ /* 0x010fc80000011603 */
[----:B------:R-:W-:Y:S02]  /*2500*/  SEL R3, R11, R6, !P0 ;  /* 0x000000060b037207 */ /* 0x000fe40004000000 */
[----:B---3--:R-:W-:-:S04]  /*2510*/  ISETP.NE.AND P1, PT, R18, 0x1, PT ;  /* 0x000000011200780c */ /* 0x008fc80003f25270 */
[----:B------:R-:W-:-:S05]  /*2520*/  SEL R4, R13, R4, !P1 ;  /* 0x000000040d047207 */ /* 0x000fca0004800000 */
[----:B------:R-:W-:Y:S02]  /*2530*/  IMAD.IADD R5, R3, 0x1, -R4 ;  /* 0x0000000103057824 */ /* 0x000fe400078e0a04 */
[----:B------:R-:W-:Y:S02]  /*2540*/  IMAD.IADD R3, R4, 0x1, -R3 ;  /* 0x0000000104037824 */ /* 0x000fe400078e0a03 */
[----:B------:R-:W-:Y:S02]  /*2550*/  IMAD R13, R5, R18, R13 ;  /* 0x00000012050d7224 */ /* 0x000fe400078e020d */
[----:B------:R-:W-:-:S07]  /*2560*/  IMAD R11, R3, R2, R11 ;  /* 0x00000002030b7224 */ /* 0x000fce00078e020b */
.L_x_41:
[----:B------:R-:W-:Y:S01]  /*2570*/  VIADD R14, R14, 0x1 ;  /* 0x000000010e0e7836 */ /* 0x000fe20000000000 */
[----:B------:R-:W-:Y:S01]  /*2580*/  PLOP3.LUT P1, PT, PT, PT, PT, 0x80, 0x8 ;  /* 0x000000000008781c */ /* 0x000fe20003f2f070 */
[----:B------:R-:W-:Y:S02]  /*2590*/  IMAD.IADD R21, R13, 0x1, R60 ;  /* 0x000000010d157824 */ /* 0x000fe400078e023c */
[----:B------:R-:W-:Y:S01]  /*25a0*/  IMAD.IADD R20, R11, 0x1, R58 ;  /* 0x000000010b147824 */ /* 0x000fe200078e023a */
[----:B------:R-:W-:-:S04]  /*25b0*/  ISETP.NE.AND P0, PT, R14, 0x2, PT ;  /* 0x000000020e00780c */ /* 0x000fc80003f05270 */
[----:B------:R-:W-:Y:S02]  /*25c0*/  SEL R3, RZ, 0x1, P0 ;  /* 0x00000001ff037807 */ /* 0x000fe40000000000 */
[----:B------:R-:W-:Y:S02]  /*25d0*/  SEL R14, R14, RZ, P0 ;  /* 0x000000ff0e0e7207 */ /* 0x000fe40000000000 */
[----:B------:R-:W-:Y:S01]  /*25e0*/  LOP3.LUT R12, R12, R3, RZ, 0x3c, !PT ;  /* 0x000000030c0c7212 */ /* 0x000fe200078e3cff */
[----:B------:R-:W-:Y:S06]  /*25f0*/  @P2 BRA `(.L_x_42) ;  /* 0xfffffff000582947 */ /* 0x000fec000383ffff */
[----:B------:R-:W-:Y:S01]  /*2600*/  UIADD3 UR6, UPT, UPT, UR6, 0x20, URZ ;  /* 0x0000002006067890 */ /* 0x000fe2000fffe0ff */
[----:B------:R-:W-:-:S03]  /*2610*/  SHF.L.U32 R3, R15, 0x1f, RZ ;  /* 0x0000001f0f037819 */ /* 0x000fc600000006ff */
[----:B------:R-:W-:-:S09]  /*2620*/  ULEA UR4, UR23, UR6, 0x3 ;  /* 0x0000000617047291 */ /* 0x000fd2000f8e18ff */
[----:B------:R-:W1:Y:S02]  /*2630*/  SYNCS.PHASECHK.TRANS64.TRYWAIT P0, [UR4], R3 ;  /* 0x00000003ff0075a7 */ /* 0x000e640008001104 */
[----:B-1----:R-:W-:Y:S05]  /*2640*/  @!P0 BRA `(.L_x_43) ;  /* 0x0000005000488947 */ /* 0x002fea0003800000 */
.L_x_138:
[----:B------:R-:W-:-:S04]  /*2650*/  UIADD3 UR5, UPT, UPT, UR23, 0x1, URZ ;  /* 0x0000000117057890 */ /* 0x000fc8000fffe0ff */
[----:B------:R-:W-:-:S04]  /*2660*/  UISETP.NE.AND UP0, UPT, UR5, 0x4, UPT ;  /* 0x000000040500788c */ /* 0x000fc8000bf05270 */
[----:B------:R-:W-:Y:S02]  /*2670*/  USEL UR7, URZ, 0x1, UP0 ;  /* 0x00000001ff077887 */ /* 0x000fe40008000000 */
[----:B------:R-:W-:-:S04]  /*2680*/  USEL UR5, UR5, URZ, UP0 ;  /* 0x000000ff05057287 */ /* 0x000fc80008000000 */
[----:B------:R-:W-:Y:S01]  /*2690*/  ULEA UR4, UR5, UR6, 0x3 ;  /* 0x0000000605047291 */ /* 0x000fe2000f8e18ff */
[----:B------:R-:W-:-:S04]  /*26a0*/  LOP3.LUT R2, R15, UR7, RZ, 0x3c, !PT ;  /* 0x000000070f027c12 */ /* 0x000fc8000f8e3cff */
[----:B-1----:R-:W-:-:S04]  /*26b0*/  SHF.L.U32 R3, R2, 0x1f, RZ ;  /* 0x0000001f02037819 */ /* 0x002fc800000006ff */
[----:B------:R-:W1:Y:S02]  /*26c0*/  SYNCS.PHASECHK.TRANS64.TRYWAIT P0, [UR4], R3 ;  /* 0x00000003ff0075a7 */ /* 0x000e640008001104 */
[----:B-1----:R-:W-:Y:S05]  /*26d0*/  @!P0 BRA `(.L_x_44) ;  /* 0x00000050003c8947 */ /* 0x002fea0003800000 */
.L_x_140:
        /* <DEDUP_REMOVED lines=9> */
.L_x_142:
[----:B------:R-:W-:-:S04]  /*2770*/  UIADD3 UR5, UPT, UPT, UR5, 0x1, URZ ;  /* 0x0000000105057890 */ /* 0x000fc8000fffe0ff */
[----:B------:R-:W-:-:S04]  /*2780*/  UISETP.NE.AND UP0, UPT, UR5, 0x4, UPT ;  /* 0x000000040500788c */ /* 0x000fc8000bf05270 */
[----:B------:R-:W-:Y:S02]  /*2790*/  USEL UR4, URZ, 0x1, UP0 ;  /* 0x00000001ff047887 */ /* 0x000fe40008000000 */
[----:B------:R-:W-:-:S04]  /*27a0*/  USEL UR5, UR5, URZ, UP0 ;  /* 0x000000ff05057287 */ /* 0x000fc80008000000 */
[----:B------:R-:W-:Y:S01]  /*27b0*/  ULEA UR5, UR5, UR6, 0x3 ;  /* 0x0000000605057291 */ /* 0x000fe2000f8e18ff */
[----:B-1----:R-:W-:-:S04]  /*27c0*/  LOP3.LUT R3, R2, UR4, RZ, 0x3c, !PT ;  /* 0x0000000402037c12 */ /* 0x002fc8000f8e3cff */
[----:B------:R-:W-:Y:S01]  /*27d0*/  SHF.L.U32 R3, R3, 0x1f, RZ ;  /* 0x0000001f03037819 */ /* 0x000fe200000006ff */
[----:B---3--:R-:W-:-:S07]  /*27e0*/  IMAD.U32 R0, RZ, RZ, UR5 ;  /* 0x00000005ff007e24 */ /* 0x008fce000f8e00ff */
.L_x_46:
[----:B-1----:R1:W2:Y:S02]  /*27f0*/  SYNCS.PHASECHK.TRANS64.TRYWAIT P0, [R0+URZ], R3 ;  /* 0x00000003000075a7 */ /* 0x0022a400080011ff */
[----:B--2---:R-:W-:Y:S05]  /*2800*/  @!P0 NANOSLEEP.SYNCS 0x989680 ;  /* 0x009896800000895d */ /* 0x004fea0003900000 */
[----:B------:R-:W2:Y:S02]  /*2810*/  @!P0 SYNCS.PHASECHK.TRANS64 P0, [R0+URZ], R3 ;  /* 0x00000003000085a7 */ /* 0x000ea400080010ff */
[----:B--2---:R-:W-:Y:S05]  /*2820*/  @P0 EXIT ;  /* 0x000000000000094d */ /* 0x004fea0003800000 */
[----:B------:R-:W-:Y:S05]  /*2830*/  BRA `(.L_x_46) ;  /* 0xfffffffc00ec7947 */ /* 0x000fea000383ffff */
.L_x_22:
[----:B------:R-:W-:-:S04]  /*2840*/  UISETP.NE.AND UP1, UPT, UR37, URZ, UPT ;  /* 0x000000ff2500728c */ /* 0x000fc8000bf25270 */
[----:B------:R-:W-:-:S09]  /*2850*/  UISETP.NE.OR UP1, UPT, UR10, 0x1, UP1 ;  /* 0x000000010a00788c */ /* 0x000fd20008f25670 */
[----:B------:R-:W-:Y:S05]  /*2860*/  BRA.U UP1, `(.L_x_47) ;  /* 0x00000005014c7547 */ /* 0x000fea000b800000 */
[----:B------:R-:W-:Y:S01]  /*2870*/  HFMA2 R11, -RZ, RZ, 0, 0 ;  /* 0x00000000ff0b7431 */ /* 0x000fe200000001ff */
[----:B------:R-:W-:Y:S01]  /*2880*/  ISETP.GE.U32.AND P2, PT, R10, 0x2, PT ;  /* 0x000000020a00780c */ /* 0x000fe20003f46070 */
[----:B------:R-:W-:Y:S01]  /*2890*/  IMAD.MOV.U32 R12, RZ, RZ, 0x1 ;  /* 0x00000001ff0c7424 */ /* 0x000fe200078e00ff */
[----:B------:R-:W-:Y:S01]  /*28a0*/  CS2R R8, SRZ ;  /* 0x0000000000087805 */ /* 0x000fe2000001ff00 */
[----:B------:R-:W-:Y:S01]  /*28b0*/  IMAD.MOV.U32 R3, RZ, RZ, RZ ;  /* 0x000000ffff037224 */ /* 0x000fe200078e00ff */
[----:B------:R-:W-:Y:S01]  /*28c0*/  UMOV UR4, 0x400 ;  /* 0x0000040000047882 */ /* 0x000fe20000000000 */
[----:B------:R-:W-:Y:S01]  /*28d0*/  UMOV UR6, URZ ;  /* 0x000000ff00067c82 */ /* 0x000fe20008000000 */
[----:B------:R-:W-:-:S12]  /*28e0*/  ULEA UR37, UR37, UR4, 0x18 ;  /* 0x0000000425257291 */ /* 0x000fd8000f8ec0ff */
.L_x_51:
[----:B------:R-:W-:Y:S02]  /*28f0*/  LEA R0, R3, UR37, 0x3 ;  /* 0x0000002503007c11 */ /* 0x000fe4000f8e18ff */
[----:B------:R-:W-:-:S03]  /*2900*/  SHF.L.U32 R5, R8, 0x1f, RZ ;  /* 0x0000001f08057819 */ /* 0x000fc600000006ff */
[----:B------:R-:W-:Y:S01]  /*2910*/  VIADD R4, R0, 0xf0 ;  /* 0x000000f000047836 */ /* 0x000fe20000000000 */
[----:B------:R-:W1:Y:S02]  /*2920*/  SYNCS.PHASECHK.TRANS64.TRYWAIT P0, [R0+URZ+0xe0], R5 ;  /* 0x0000e005000075a7 */ /* 0x000e6400080011ff */
[----:B-1----:R-:W-:Y:S05]  /*2930*/  @!P0 BRA `(.L_x_48) ;  /* 0x0000004c00d48947 */ /* 0x002fea0003800000 */
.L_x_143:
[----:B------:R-:W-:Y:S01]  /*2940*/  ULEA UR5, UR6, UR37, 0x3 ;  /* 0x0000002506057291 */ /* 0x000fe2000f8e18ff */
[----:B------:R-:W-:Y:S01]  /*2950*/  PRMT R4, RZ, 0x654, R4 ;  /* 0x00000654ff047816 */ /* 0x000fe20000000004 */
[----:B-1----:R-:W-:Y:S01]  /*2960*/  @!P2 IMAD.MOV.U32 R5, RZ, RZ, 0x10 ;  /* 0x00000010ff05a424 */ /* 0x002fe200078e00ff */
[----:B------:R-:W-:Y:S01]  /*2970*/  SHF.L.U32 R7, R12, 0x1f, RZ ;  /* 0x0000001f0c077819 */ /* 0x000fe200000006ff */
[----:B------:R-:W-:Y:S01]  /*2980*/  UIADD3 UR4, UPT, UPT, UR5, 0x80, URZ ;  /* 0x0000008005047890 */ /* 0x000fe2000fffe0ff */
[----:B------:R1:W-:Y:S05]  /*2990*/  SYNCS.ARRIVE.TRANS64.RED.A1T0 RZ, [R4+URZ], RZ ;  /* 0x000000ff04ff79a7 */ /* 0x0003ea00081004ff */
[----:B------:R-:W-:Y:S01]  /*29a0*/  IMAD.U32 R13, RZ, RZ, UR4 ;  /* 0x00000004ff0d7e24 */ /* 0x000fe2000f8e00ff */
[----:B------:R-:W2:Y:S04]  /*29b0*/  SYNCS.PHASECHK.TRANS64.TRYWAIT P0, [UR5+0x90], R7 ;  /* 0x00009007ff0075a7 */ /* 0x000ea80008001105 */
[----:B------:R-:W-:Y:S01]  /*29c0*/  PRMT R13, R10, 0x654, R13 ;  /* 0x000006540a0d7816 */ /* 0x000fe2000000000d */
[----:B-12---:R-:W-:Y:S06]  /*29d0*/  @!P0 BRA `(.L_x_49) ;  /* 0x0000004c00c08947 */ /* 0x006fec0003800000 */
.L_x_145:
[----:B------:R-:W-:Y:S01]  /*29e0*/  ULEA UR4, UR6, UR37, 0x4 ;  /* 0x0000002506047291 */ /* 0x000fe2000f8e20ff */
[----:B------:R-:W-:Y:S01]  /*29f0*/  SEL R2, R13, R2, !P2 ;  /* 0x000000020d027207 */ /* 0x000fe20005000000 */
[----:B------:R-:W-:Y:S01]  /*2a00*/  UIADD3 UR5, UPT, UPT, UR5, 0x80, URZ ;  /* 0x0000008005057890 */ /* 0x000fe2000fffe0ff */
[----:B-1----:R-:W-:Y:S01]  /*2a10*/  LEA R0, R11, UR37, 0x3 ;  /* 0x000000250b007c11 */ /* 0x002fe2000f8e18ff */
[----:B------:R-:W-:Y:S01]  /*2a20*/  UIADD3 UR4, UPT, UPT, UR4, 0x110, URZ ;  /* 0x0000011004047890 */ /* 0x000fe2000fffe0ff */
[----:B------:R1:W-:Y:S01]  /*2a30*/  @!P2 SYNCS.ARRIVE.TRANS64.RED RZ, [R2+URZ], R5 ;  /* 0x0000000502ffa9a7 */ /* 0x0003e200080004ff */
[----:B------:R-:W-:Y:S01]  /*2a40*/  UIADD3 UR6, UPT, UPT, UR6, 0x1, URZ ;  /* 0x0000000106067890 */ /* 0x000fe2000fffe0ff */
[----:B------:R-:W-:-:S03]  /*2a50*/  VIADD R3, R3, 0x1 ;  /* 0x0000000103037836 */ /* 0x000fc60000000000 */
[----:B------:R-:W-:Y:S02]  /*2a60*/  UISETP.NE.AND UP0, UPT, UR6, 0x2, UPT ;  /* 0x000000020600788c */ /* 0x000fe4000bf05270 */
[----:B------:R-:W-:Y:S01]  /*2a70*/  ISETP.NE.AND P0, PT, R3, 0x2, PT ;  /* 0x000000020300780c */ /* 0x000fe20003f05270 */
[----:B------:R-:W-:Y:S06]  /*2a80*/  UGETNEXTWORKID.BROADCAST [UR4], [UR5] ;  /* 0x00000000040073ca */ /* 0x000fec0008000100 */
[----:B------:R-:W-:Y:S02]  /*2a90*/  USEL UR4, URZ, 0x1, UP0 ;  /* 0x00000001ff047887 */ /* 0x000fe40008000000 */
[----:B------:R-:W-:-:S04]  /*2aa0*/  USEL UR6, UR6, URZ, UP0 ;  /* 0x000000ff06067287 */ /* 0x000fc80008000000 */
[----:B------:R-:W-:Y:S02]  /*2ab0*/  LOP3.LUT R12, R12, UR4, RZ, 0x3c, !PT ;  /* 0x000000040c0c7c12 */ /* 0x000fe4000f8e3cff */
[----:B-1----:R-:W-:-:S04]  /*2ac0*/  SHF.L.U32 R5, R9, 0x1f, RZ ;  /* 0x0000001f09057819 */ /* 0x002fc800000006ff */
[----:B------:R-:W1:Y:S02]  /*2ad0*/  SYNCS.PHASECHK.TRANS64.TRYWAIT P1, [R0+URZ+0x80], R5 ;  /* 0x00008005000075a7 */ /* 0x000e6400080211ff */
[----:B-1----:R-:W-:Y:S05]  /*2ae0*/  @!P1 BRA `(.L_x_50) ;  /* 0x0000004c00949947 */ /* 0x002fea0003800000 */
.L_x_146:
[----:B------:R-:W-:Y:S01]  /*2af0*/  LEA R4, R11, UR37, 0x4 ;  /* 0x000000250b047c11 */ /* 0x000fe2000f8e20ff */
[----:B-1----:R-:W-:Y:S01]  /*2b00*/  VIADD R0, R0, 0x90 ;  /* 0x0000009000007836 */ /* 0x002fe20000000000 */
[----:B------:R-:W-:Y:S01]  /*2b10*/  SEL R3, R3, RZ, P0 ;  /* 0x000000ff03037207 */ /* 0x000fe20000000000 */
[----:B------:R-:W-:-:S03]  /*2b20*/  VIADD R11, R11, 0x1 ;  /* 0x000000010b0b7836 */ /* 0x000fc60000000000 */
[----:B------:R-:W1:Y:S01]  /*2b30*/  LDS.128 R4, [R4+0x110] ;  /* 0x0001100004047984 */ /* 0x000e620000000c00 */
[----:B------:R-:W-:Y:S02]  /*2b40*/  PRMT R0, RZ, 0x654, R0 ;  /* 0x00000654ff007816 */ /* 0x000fe40000000000 */
[C---:B------:R-:W-:Y:S01]  /*2b50*/  ISETP.NE.AND P1, PT, R11.reuse, 0x2, PT ;  /* 0x000000020b00780c */ /* 0x040fe20003f25270 */
[----:B------:R-:W-:Y:S01]  /*2b60*/  @!PT LDS RZ, [RZ] ;  /* 0x00000000fffff984 */ /* 0x000fe20000000800 */
[----:B------:R-:W-:Y:S01]  /*2b70*/  @!PT LDS RZ, [RZ] ;  /* 0x00000000fffff984 */ /* 0x000fe20000000800 */
[----:B------:R-:W-:Y:S01]  /*2b80*/  @!PT LDS RZ, [RZ] ;  /* 0x00000000fffff984 */ /* 0x000fe20000000800 */
[----:B------:R-:W-:Y:S01]  /*2b90*/  @!PT LDS RZ, [RZ] ;  /* 0x00000000fffff984 */ /* 0x000fe20000000800 */
[----:B------:R2:W-:Y:S06]  /*2ba0*/  MEMBAR.ALL.CTA ;  /* 0x0000000000007992 */ /* 0x0005ec0000008000 */
[----:B--2---:R-:W2:Y:S01]  /*2bb0*/  FENCE.VIEW.ASYNC.S ;  /* 0x00000000000073c6 */ /* 0x004ea20000000000 */
[----:B------:R-:W-:Y:S01]  /*2bc0*/  SEL R11, R11, RZ, P1 ;  /* 0x000000ff0b0b7207 */ /* 0x000fe20000800000 */
[----:B--2---:R2:W-:Y:S01]  /*2bd0*/  SYNCS.ARRIVE.TRANS64.RED.A1T0 RZ, [R0+URZ], RZ ;  /* 0x000000ff00ff79a7 */ /* 0x0045e200081004ff */
[----:B-1----:R-:W-:-:S02]  /*2be0*/  LOP3.LUT P3, RZ, R6, 0x1, RZ, 0xc0, !PT ;  /* 0x0000000106ff7812 */ /* 0x002fc4000786c0ff */
[----:B------:R-:W-:-:S04]  /*2bf0*/  SEL R5, RZ, 0x1, P0 ;  /* 0x00000001ff057807 */ /* 0x000fc80000000000 */
[----:B------:R-:W-:Y:S02]  /*2c00*/  LOP3.LUT R8, R8, R5, RZ, 0x3c, !PT ;  /* 0x0000000508087212 */ /* 0x000fe400078e3cff */
[----:B--2---:R-:W-:-:S04]  /*2c10*/  SEL R0, RZ, 0x1, P1 ;  /* 0x00000001ff007807 */ /* 0x004fc80000800000 */
[----:B------:R-:W-:Y:S01]  /*2c20*/  LOP3.LUT R9, R9, R0, RZ, 0x3c, !PT ;  /* 0x0000000009097212 */ /* 0x000fe200078e3cff */
[----:B------:R-:W-:Y:S06]  /*2c30*/  @P3 BRA `(.L_x_51) ;  /* 0xfffffffc002c3947 */ /* 0x000fec000383ffff */
[----:B------:R-:W-:Y:S01]  /*2c40*/  ULEA UR5, UR6, UR37, 0x3 ;  /* 0x0000002506057291 */ /* 0x000fe2000f8e18ff */
[----:B------:R-:W-:-:S08]  /*2c50*/  SHF.L.U32 R3, R12, 0x1f, RZ ;  /* 0x0000001f0c037819 */ /* 0x000fd000000006ff */
[----:B------:R-:W1:Y:S02]  /*2c60*/  SYNCS.PHASECHK.TRANS64 P0, [UR5+0x90], R3 ;  /* 0x00009003ff0075a7 */ /* 0x000e640008001005 */
[----:B-1----:R-:W-:Y:S05]  /*2c70*/  @P0 BRA `(.L_x_52) ;  /* 0x0000000000080947 */ /* 0x002fea0003800000 */
[----:B------:R-:W1:Y:S02]  /*2c80*/  SYNCS.PHASECHK.TRANS64.TRYWAIT P0, [UR5+0x90], R3 ;  /* 0x00009003ff0075a7 */ /* 0x000e640008001105 */
[----:B-1----:R-:W-:Y:S05]  /*2c90*/  @!P0 BRA `(.L_x_53) ;  /* 0x0000004c003c8947 */ /* 0x002fea0003800000 */
.L_x_52:
[----:B------:R-:W-:-:S04]  /*2ca0*/  UIADD3 UR4, UPT, UPT, UR6, 0x1, URZ ;  /* 0x0000000106047890 */ /* 0x000fc8000fffe0ff */
[----:B------:R-:W-:-:S04]  /*2cb0*/  UISETP.NE.AND UP0, UPT, UR4, 0x2, UPT ;  /* 0x000000020400788c */ /* 0x000fc8000bf05270 */
[----:B------:R-:W-:Y:S02]  /*2cc0*/  USEL UR7, URZ, 0x1, UP0 ;  /* 0x00000001ff077887 */ /* 0x000fe40008000000 */
[----:B------:R-:W-:-:S04]  /*2cd0*/  USEL UR4, UR4, URZ, UP0 ;  /* 0x000000ff04047287 */ /* 0x000fc80008000000 */
[----:B------:R-:W-:Y:S01]  /*2ce0*/  ULEA UR4, UR4, UR37, 0x3 ;  /* 0x0000002504047291 */ /* 0x000fe2000f8e18ff */
[----:B-1----:R-:W-:-:S04]  /*2cf0*/  LOP3.LUT R3, R12, UR7, RZ, 0x3c, !PT ;  /* 0x000000070c037c12 */ /* 0x002fc8000f8e3cff */
[----:B------:R-:W-:-:S04]  /*2d00*/  SHF.L.U32 R0, R3, 0x1f, RZ ;  /* 0x0000001f03007819 */ /* 0x000fc800000006ff */
[----:B------:R-:W1:Y:S02]  /*2d10*/  SYNCS.PHASECHK.TRANS64 P0, [UR4+0x90], R0 ;  /* 0x00009000ff0075a7 */ /* 0x000e640008001004 */
[----:B-1----:R-:W-:Y:S05]  /*2d20*/  @P0 EXIT ;  /* 0x000000000000094d */ /* 0x002fea0003800000 */
[----:B------:R-:W-:Y:S02]  /*2d30*/  SHF.L.U32 R3, R3, 0x1f, RZ ;  /* 0x0000001f03037819 */ /* 0x000fe400000006ff */
[----:B------:R-:W-:-:S07]  /*2d40*/  MOV R0, UR4 ;  /* 0x0000000400007c02 */ /* 0x000fce0008000f00 */
.L_x_54:
[----:B-1----:R1:W2:Y:S02]  /*2d50*/  SYNCS.PHASECHK.TRANS64.TRYWAIT P0, [R0+URZ+0x90], R3 ;  /* 0x00009003000075a7 */ /* 0x0022a400080011ff */
[----:B--2---:R-:W-:Y:S05]  /*2d60*/  @!P0 NANOSLEEP.SYNCS 0x989680 ;  /* 0x009896800000895d */ /* 0x004fea0003900000 */
[----:B------:R-:W2:Y:S02]  /*2d70*/  @!P0 SYNCS.PHASECHK.TRANS64 P0, [R0+URZ+0x90], R3 ;  /* 0x00009003000085a7 */ /* 0x000ea400080010ff */
[----:B--2---:R-:W-:Y:S05]  /*2d80*/  @P0 EXIT ;  /* 0x000000000000094d */ /* 0x004fea0003800000 */
[----:B------:R-:W-:Y:S05]  /*2d90*/  BRA `(.L_x_54) ;  /* 0xfffffffc00ec7947 */ /* 0x000fea000383ffff */
.L_x_47:
[----:B------:R-:W-:Y:S05]  /*2da0*/  BRA.U UP4, `(.L_x_55) ;  /* 0x0000001104d87547 */ /* 0x000fea000b800000 */
[----:B------:R-:W-:Y:S01]  /*2db0*/  UMOV UR6, 0x40 ;  /* 0x0000004000067882 */ /* 0x000fe20000000000 */
[----:B------:R-:W-:Y:S01]  /*2dc0*/  NOP ;  /* 0x0000000000007918 */ /* 0x000fe20000000000 */
[----:B------:R-:W-:Y:S01]  /*2dd0*/  ULEA UR6, UR37, UR6, 0x18 ;  /* 0x0000000625067291 */ /* 0x000fe2000f8ec0ff */
[----:B------:R-:W-:Y:S02]  /*2de0*/  UMOV UR7, 0x400 ;  /* 0x0000040000077882 */ /* 0x000fe40000000000 */
[----:B------:R-:W-:-:S06]  /*2df0*/  ULEA UR37, UR37, UR7, 0x18 ;  /* 0x0000000725257291 */ /* 0x000fcc000f8ec0ff */
[----:B------:R-:W1:Y:S02]  /*2e00*/  LDS.U8 R2, [UR6+0x1c] ;  /* 0x00001c06ff027984 */ /* 0x000e640008000000 */
[----:B-1----:R-:W-:-:S13]  /*2e10*/  ISETP.NE.AND P0, PT, R2, RZ, PT ;  /* 0x000000ff0200720c */ /* 0x002fda0003f05270 */
[----:B------:R-:W-:Y:S05]  /*2e20*/  @P0 BRA `(.L_x_56) ;  /* 0x0000000400080947 */ /* 0x000fea0003800000 */
[----:B------:R-:W-:Y:S02]  /*2e30*/  UISETP.NE.U32.AND UP0, UPT, UR5, 0x1, UPT ;  /* 0x000000010500788c */ /* 0x000fe4000bf05070 */
[----:B------:R-:W-:-:S07]  /*2e40*/  UIADD3 UR8, UPT, UPT, UR6, 0x8, URZ ;  /* 0x0000000806087890 */ /* 0x000fce000fffe0ff */
[----:B------:R-:W-:Y:S05]  /*2e50*/  BRA.U !UP0, `(.L_x_57) ;  /* 0x00000001089c7547 */ /* 0x000fea000b800000 */
[----:B------:R-:W-:Y:S01]  /*2e60*/  ELECT P0, URZ, PT ;  /* 0x0000000000ff782f */ /* 0x000fe20003800000 */
[----:B------:R-:W-:-:S12]  /*2e70*/  BSSY B0, `(.L_x_57) ;  /* 0x0000025000007945 */ /* 0x000fd80003800000 */
[----:B------:R-:W-:Y:S05]  /*2e80*/  @!P0 BRA `(.L_x_58) ;  /* 0x00000000008c8947 */ /* 0x000fea0003800000 */
[----:B------:R-:W-:-:S05]  /*2e90*/  UMOV UR7, 0x10 ;  /* 0x0000001000077882 */ /* 0x000fca0000000000 */
[----:B------:R-:W-:Y:S04]  /*2ea0*/  DEPBAR.LE SB1, 0x36 ;  /* 0x00009d800000791a */ /* 0x000fe80000000000 */
[----:B------:R-:W1:Y:S02]  /*2eb0*/  UTCATOMSWS.2CTA.FIND_AND_SET.ALIGN UP1, UR7, UR7 ;  /* 0x00000007000775e3 */ /* 0x000e640008220800 */
[----:B-1----:R-:W-:Y:S01]  /*2ec0*/  MOV R11, UR7 ;  /* 0x00000007000b7c02 */ /* 0x002fe20008000f00 */
[----:B------:R-:W-:Y:S06]  /*2ed0*/  BRA.U UP1, `(.L_x_59) ;  /* 0x0000000101187547 */ /* 0x000fec000b800000 */
.L_x_60:
[----:B------:R-:W-:Y:S05]  /*2ee0*/  NANOSLEEP 0x64 ;  /* 0x000000640000795d */ /* 0x000fea0003800000 */
[----:B------:R-:W-:-:S05]  /*2ef0*/  UMOV UR7, 0x10 ;  /* 0x0000001000077882 */ /* 0x000fca0000000000 */
[----:B------:R-:W-:Y:S04]  /*2f00*/  DEPBAR.LE SB1, 0x36 ;  /* 0x00009d800000791a */ /* 0x000fe80000000000 */
[----:B------:R-:W1:Y:S02]  /*2f10*/  UTCATOMSWS.2CTA.FIND_AND_SET.ALIGN UP1, UR7, UR7 ;  /* 0x00000007000775e3 */ /* 0x000e640008220800 */
[----:B-1----:R-:W-:Y:S01]  /*2f20*/  MOV R11, UR7 ;  /* 0x00000007000b7c02 */ /* 0x002fe20008000f00 */
[----:B------:R-:W-:Y:S05]  /*2f30*/  BRA.U !UP1, `(.L_x_60) ;  /* 0xfffffffd09e87547 */ /* 0x000fea000b83ffff */
.L_x_59:
[----:B------:R-:W1:Y:S01]  /*2f40*/  LDS R5, [UR6+0x10] ;  /* 0x00001006ff057984 */ /* 0x000e620008000800 */
[----:B------:R-:W-:Y:S01]  /*2f50*/  IMAD.U32 R3, RZ, RZ, UR37 ;  /* 0x00000025ff037e24 */ /* 0x000fe2000f8e00ff */
[----:B------:R-:W-:-:S03]  /*2f60*/  MOV R2, UR4 ;  /* 0x0000000400027c02 */ /* 0x000fc60008000f00 */
[----:B------:R-:W-:Y:S01]  /*2f70*/  VIADD R3, R3, 0x130 ;  /* 0x0000013003037836 */ /* 0x000fe20000000000 */
[----:B-1----:R-:W-:-:S04]  /*2f80*/  SHF.L.U32 R5, R5, 0x1f, RZ ;  /* 0x0000001f05057819 */ /* 0x002fc800000006ff */
[----:B------:R-:W1:Y:S02]  /*2f90*/  SYNCS.PHASECHK.TRANS64.TRYWAIT P0, [UR6+0x8], R5 ;  /* 0x00000805ff0075a7 */ /* 0x000e640008001106 */
[----:B-1----:R-:W-:Y:S05]  /*2fa0*/  @P0 BRA `(.L_x_61) ;  /* 0x0000000000080947 */ /* 0x002fea0003800000 */
[----:B------:R-:W1:Y:S02]  /*2fb0*/  SYNCS.PHASECHK.TRANS64.TRYWAIT P0, [UR6+0x8], R5 ;  /* 0x00000805ff0075a7 */ /* 0x000e640008001106 */
[----:B-1----:R-:W-:Y:S05]  /*2fc0*/  @!P0 BRA `(.L_x_62) ;  /* 0x0000004800888947 */ /* 0x002fea0003800000 */
.L_x_61:
[----:B-1----:R-:W-:Y:S01]  /*2fd0*/  HFMA2 R4, -RZ, RZ, 0, 5.9604644775390625e-08 ;  /* 0x00000001ff047431 */ /* 0x002fe200000001ff */
[----:B------:R-:W-:Y:S01]  /*2fe0*/  UPRMT UR7, UR4, 0x654, UR8 ;  /* 0x0000065404077896 */ /* 0x000fe20008000008 */
[----:B------:R-:W-:Y:S01]  /*2ff0*/  IMAD.MOV.U32 R6, RZ, RZ, 0xffff ;  /* 0x0000ffffff067424 */ /* 0x000fe200078e00ff */
[----:B------:R-:W-:Y:S01]  /*3000*/  PRMT R2, R2, 0x654, R3 ;  /* 0x0000065402027816 */ /* 0x000fe20000000003 */
[----:B------:R-:W-:Y:S02]  /*3010*/  IMAD.MOV.U32 R5, RZ, RZ, 0x4 ;  /* 0x00000004ff057424 */ /* 0x000fe400078e00ff */
[----:B------:R-:W-:Y:S01]  /*3020*/  IMAD.SHL.U32 R9, R11, 0x20, RZ ;  /* 0x000000200b097824 */ /* 0x000fe200078e00ff */
[----:B------:R-:W-:Y:S02]  /*3030*/  MOV R3, UR7 ;  /* 0x0000000700037c02 */ /* 0x000fe40008000f00 */
[-C--:B------:R-:W-:Y:S01]  /*3040*/  SHF.L.U32 R7, R6, R11.reuse, RZ ;  /* 0x0000000b06077219 */ /* 0x080fe200000006ff */
[----:B------:R1:W-:Y:S01]  /*3050*/  SYNCS.ARRIVE.TRANS64.RED RZ, [UR7], R5 ;  /* 0x00000005ffff79a7 */ /* 0x0003e20008000407 */
[----:B------:R-:W-:Y:S01]  /*3060*/  SHF.L.U32 R6, R4, R11, RZ ;  /* 0x0000000b04067219 */ /* 0x000fe200000006ff */
[----:B------:R1:W-:Y:S04]  /*3070*/  STS [UR37+0x130], R9 ;  /* 0x00013009ff007988 */ /* 0x0003e80008000825 */
[----:B------:R1:W-:Y:S04]  /*3080*/  STAS [R2.64], R11 ;  /* 0x0000000b02007dbd */ /* 0x0003e8000c0008ff */
[----:B------:R1:W-:Y:S04]  /*3090*/  ATOMS.OR RZ, [UR6+0x14], R7 ;  /* 0x00001407ffff798c */ /* 0x0003e8000b000006 */
[----:B------:R1:W-:Y:S04]  /*30a0*/  ATOMS.OR RZ, [UR6+0x18], R6 ;  /* 0x00001806ffff798c */ /* 0x0003e8000b000006 */
[----:B------:R1:W-:Y:S02]  /*30b0*/  ATOMS.XOR RZ, [UR6+0x10], R4 ;  /* 0x00001004ffff798c */ /* 0x0003e4000b800006 */
.L_x_58:
[----:B------:R-:W-:Y:S05]  /*30c0*/  BSYNC B0 ;  /* 0x0000000000007941 */ /* 0x000fea0003800000 */
.L_x_57:
[----:B------:R-:W-:Y:S05]  /*30d0*/  BRA.U UP0, `(.L_x_63) ;  /* 0x00000001006c7547 */ /* 0x000fea000b800000 */
[----:B------:R-:W-:-:S03]  /*30e0*/  UMOV UR7, 0xffffffff ;  /* 0xffffffff00077882 */ /* 0x000fc60000000000 */
[----:B------:R-:W-:Y:S05]  /*30f0*/  BRA.DIV UR7, `(.L_x_64) ;  /* 0x0000004a07547947 */ /* 0x000fea000b800000 */
[----:B------:R-:W-:-:S13]  /*3100*/  ELECT P6, URZ, PT ;  /* 0x0000000000ff782f */ /* 0x000fda00038c0000 */
.L_x_150:
[----:B------:R-:W-:Y:S05]  /*3110*/  @!P6 BRA `(.L_x_63) ;  /* 0x00000000005ce947 */ /* 0x000fea0003800000 */
[----:B-1----:R-:W1:Y:S02]  /*3120*/  LDS R3, [UR6+0x10] ;  /* 0x00001006ff037984 */ /* 0x002e640008000800 */
[----:B-1----:R-:W-:-:S04]  /*3130*/  SHF.L.U32 R3, R3, 0x1f, RZ ;  /* 0x0000001f03037819 */ /* 0x002fc800000006ff */
[----:B------:R-:W1:Y:S02]  /*3140*/  SYNCS.PHASECHK.TRANS64.TRYWAIT P0, [UR6+0x8], R3 ;  /* 0x00000803ff0075a7 */ /* 0x000e640008001106 */
[----:B-1----:R-:W-:Y:S05]  /*3150*/  @P0 BRA `(.L_x_65) ;  /* 0x0000000000080947 */ /* 0x002fea0003800000 */
[----:B------:R-:W1:Y:S02]  /*3160*/  SYNCS.PHASECHK.TRANS64.TRYWAIT P0, [UR6+0x8], R3 ;  /* 0x00000803ff0075a7 */ /* 0x000e640008001106 */
[----:B-1----:R-:W-:Y:S05]  /*3170*/  @!P0 BRA `(.L_x_66) ;  /* 0x0000004800548947 */ /* 0x002fea0003800000 */
.L_x_65:
[----:B------:R-:W2:Y:S01]  /*3180*/  LDS R5, [UR37+0x130] ;  /* 0x00013025ff057984 */ /* 0x000ea20008000800 */
[----:B-1----:R-:W-:Y:S02]  /*3190*/  HFMA2 R2, -RZ, RZ, 0, 5.9604644775390625e-08 ;  /* 0x00000001ff027431 */ /* 0x002fe400000001ff */
[----:B------:R-:W-:Y:S01]  /*31a0*/  IMAD.MOV.U32 R3, RZ, RZ, 0xffff ;  /* 0x0000ffffff037424 */ /* 0x000fe200078e00ff */
[----:B------:R-:W-:Y:S01]  /*31b0*/  UPRMT UR7, UR4, 0x654, UR8 ;  /* 0x0000065404077896 */ /* 0x000fe20008000008 */
[----:B--2---:R-:W-:-:S03]  /*31c0*/  IMAD.SHL.U32 R4, R5, 0x20, RZ ;  /* 0x0000002005047824 */ /* 0x004fc600078e00ff */
[-C--:B------:R-:W-:Y:S02]  /*31d0*/  SHF.L.U32 R3, R3, R5.reuse, RZ ;  /* 0x0000000503037219 */ /* 0x080fe400000006ff */
[----:B------:R-:W-:Y:S01]  /*31e0*/  SHF.L.U32 R5, R2, R5, RZ ;  /* 0x0000000502057219 */ /* 0x000fe200000006ff */
[----:B------:R2:W-:Y:S04]  /*31f0*/  STS [UR37+0x130], R4 ;  /* 0x00013004ff007988 */ /* 0x0005e80008000825 */
[----:B------:R2:W-:Y:S04]  /*3200*/  ATOMS.OR RZ, [UR6+0x14], R3 ;  /* 0x00001403ffff798c */ /* 0x0005e8000b000006 */
[----:B------:R2:W-:Y:S01]  /*3210*/  ATOMS.OR RZ, [UR6+0x18], R5 ;  /* 0x00001805ffff798c */ /* 0x0005e2000b000006 */
[----:B------:R-:W-:Y:S03]  /*3220*/  SYNCS.ARRIVE.TRANS64.RED.A1T0 RZ, [UR7], RZ ;  /* 0x000000ffffff79a7 */ /* 0x000fe60008100407 */
[----:B------:R2:W-:Y:S01]  /*3230*/  ATOMS.XOR RZ, [UR6+0x10], R2 ;  /* 0x00001002ffff798c */ /* 0x0005e2000b800006 */
[----:B------:R-:W-:Y:S05]  /*3240*/  BRA `(.L_x_63) ;  /* 0x0000000000107947 */ /* 0x000fea0003800000 */
.L_x_56:
[----:B------:R-:W-:-:S05]  /*3250*/  MOV R2, 0xffffffff ;  /* 0xffffffff00027802 */ /* 0x000fca0000000f00 */
[----:B------:R1:W-:Y:S02]  /*3260*/  STS [UR37+0x130], R2 ;  /* 0x00013002ff007988 */ /* 0x0003e40008000825 */
[----:B-1----:R-:W-:Y:S02]  /*3270*/  MOV R2, 0x3290 ;  /* 0x0000329000027802 */ /* 0x002fe40000000f00 */
[----:B-----5:R-:W-:Y:S05]  /*3280*/  CALL.REL.NOINC `($__internal_1_$__cuda_sm10x_tcgen05_guardrail_trap_phase_invalid_during_alloc) ;  /* 0x0000004c00b47944 */ /* 0x020fea0003c00000 */
.L_x_63:
[----:B------:R-:W-:Y:S05]  /*3290*/  WARPSYNC.ALL ;  /* 0x0000000000007948 */ /* 0x000fea0003800000 */
[----:B------:R-:W3:Y:S01]  /*32a0*/  S2UR UR7, SR_CgaCtaId ;  /* 0x00000000000779c3 */ /* 0x000ee20000008800 */
[----:B------:R-:W-:Y:S01]  /*32b0*/  UMOV UR6, 0x400 ;  /* 0x0000040000067882 */ /* 0x000fe20000000000 */
[----:B------:R-:W-:-:S06]  /*32c0*/  NOP ;  /* 0x0000000000007918 */ /* 0x000fcc0000000000 */
[----:B------:R-:W-:Y:S06]  /*32d0*/  BAR.ARV 0x6, 0xa0 ;  /* 0x0182800000007b1d */ /* 0x000fec0000002000 */
[----:B------:R-:W4:Y:S01]  /*32e0*/  LDCU UR8, c[0x0][0x38c] ;  /* 0x00007180ff0877ac */ /* 0x000f220008000800 */
[----:B------:R-:W-:Y:S01]  /*32f0*/  LOP3.LUT R0, R0, 0xffff, RZ, 0xc0, !PT ;  /* 0x0000ffff00007812 */ /* 0x000fe200078ec0ff */
[----:B-1----:R-:W-:Y:S01]  /*3300*/  IMAD.MOV.U32 R9, RZ, RZ, 0x1 ;  /* 0x00000001ff097424 */ /* 0x002fe200078e00ff */
[----:B------:R-:W-:Y:S01]  /*3310*/  LOP3.LUT R8, R8, 0xffff, RZ, 0xc0, !PT ;  /* 0x0000ffff08087812 */ /* 0x000fe200078ec0ff */
[----:B------:R-:W-:Y:S01]  /*3320*/  UMOV UR19, URZ ;  /* 0x000000ff00137c82 */ /* 0x000fe20008000000 */
[----:B------:R-:W-:Y:S01]  /*3330*/  R2UR UR11, R0 ;  /* 0x00000000000b72ca */ /* 0x000fe200000e0000 */
[----:B------:R-:W-:Y:S01]  /*3340*/  UMOV UR18, URZ ;  /* 0x000000ff00127c82 */ /* 0x000fe20008000000 */
[----:B------:R-:W-:Y:S01]  /*3350*/  R2UR UR12, R8 ;  /* 0x00000000080c72ca */ /* 0x000fe200000e0000 */
[----:B------:R-:W-:Y:S01]  /*3360*/  IMAD.MOV.U32 R8, RZ, RZ, RZ ;  /* 0x000000ffff087224 */ /* 0x000fe200078e00ff */
[----:B------:R-:W-:Y:S01]  /*3370*/  UMOV UR17, URZ ;  /* 0x000000ff00117c82 */ /* 0x000fe20008000000 */
[----:B---3--:R-:W-:-:S02]  /*3380*/  ULEA UR7, UR7, UR6, 0x18 ;  /* 0x0000000607077291 */ /* 0x008fc4000f8ec0ff */
[----:B------:R-:W-:Y:S02]  /*3390*/  UISETP.NE.AND UP2, UPT, UR5, URZ, UPT ;  /* 0x000000ff0500728c */ /* 0x000fe4000bf45270 */
[----:B------:R-:W-:Y:S02]  /*33a0*/  UIADD3 UR13, UPT, UPT, UR7, 0x3300, URZ ;  /* 0x00003300070d7890 */ /* 0x000fe4000fffe0ff */
[----:B------:R-:W-:Y:S02]  /*33b0*/  UIADD3 UR14, UPT, UPT, UR7, 0xb300, URZ ;  /* 0x0000b300070e7890 */ /* 0x000fe4000fffe0ff */
[----:B----4-:R-:W-:Y:S01]  /*33c0*/  UIADD3 UR8, UPT, UPT, UR8, 0x3f, URZ ;  /* 0x0000003f08087890 */ /* 0x010fe2000fffe0ff */
[----:B--2---:R-:W1:Y:S01]  /*33d0*/  LDS R2, [UR7+0x130] ;  /* 0x00013007ff027984 */ /* 0x004e620008000800 */
[----:B------:R-:W-:Y:S02]  /*33e0*/  USHF.R.U32.HI UR13, URZ, 0x4, UR13 ;  /* 0x00000004ff0d7899 */ /* 0x000fe4000801160d */
[----:B------:R-:W-:-:S02]  /*33f0*/  USHF.R.S32.HI UR6, URZ, 0x1f, UR8 ;  /* 0x0000001fff067899 */ /* 0x000fc40008011408 */
[----:B------:R-:W-:Y:S02]  /*3400*/  USHF.R.U32.HI UR14, URZ, 0x4, UR14 ;  /* 0x00000004ff0e7899 */ /* 0x000fe4000801160e */
[----:B------:R-:W-:Y:S02]  /*3410*/  ULEA.HI UR6, UR6, UR8, URZ, 0x6 ;  /* 0x0000000806067291 */ /* 0x000fe4000f8f30ff */
[----:B------:R-:W-:Y:S02]  /*3420*/  ULOP3.LUT UR13, UR13, 0x3fff, URZ, 0xc0, !UPT ;  /* 0x00003fff0d0d7892 */ /* 0x000fe4000f8ec0ff */
[----:B------:R-:W-:Y:S02]  /*3430*/  USHF.R.S32.HI UR6, URZ, 0x6, UR6 ;  /* 0x00000006ff067899 */ /* 0x000fe40008011406 */
[----:B------:R-:W-:Y:S02]  /*3440*/  ULOP3.LUT UR14, UR14, 0x3fff, URZ, 0xc0, !UPT ;  /* 0x00003fff0e0e7892 */ /* 0x000fe4000f8ec0ff */
[----:B------:R-:W-:Y:S01]  /*3450*/  UISETP.LT.AND UP0, UPT, UR6, 0x1, UPT ;  /* 0x000000010600788c */ /* 0x000fe2000bf01270 */
[----:B------:R-:W-:Y:S01]  /*3460*/  UMOV UR28, 0x0 ;  /* 0x00000000001c7882 */ /* 0x000fe20000000000 */
[----:B------:R-:W-:Y:S01]  /*3470*/  UMOV UR29, 0x8100490 ;  /* 0x08100490001d7882 */ /* 0x000fe20000000000 */
[----:B------:R-:W-:-:S02]  /*3480*/  ULOP3.LUT UR13, UR13, 0x10000, URZ, 0xfc, !UPT ;  /* 0x000100000d0d7892 */ /* 0x000fc4000f8efcff */
[----:B------:R-:W-:Y:S02]  /*3490*/  ULOP3.LUT UR14, UR14, 0x10000, URZ, 0xfc, !UPT ;  /* 0x000100000e0e7892 */ /* 0x000fe4000f8efcff */
[----:B------:R-:W-:Y:S01]  /*34a0*/  USEL UR20, UR6, 0x1, !UP0 ;  /* 0x0000000106147887 */ /* 0x000fe2000c000000 */
[----:B------:R-:W-:Y:S01]  /*34b0*/  UMOV UR26, 0x0 ;  /* 0x00000000001a7882 */ /* 0x000fe20000000000 */
[----:B------:R-:W-:Y:S01]  /*34c0*/  UMOV UR27, 0x8100490 ;  /* 0x08100490001b7882 */ /* 0x000fe20000000000 */
[----:B------:R-:W-:Y:S01]  /*34d0*/  UMOV UR24, 0x0 ;  /* 0x0000000000187882 */ /* 0x000fe20000000000 */
[----:B------:R-:W-:Y:S01]  /*34e0*/  UMOV UR25, 0x8100490 ;  /* 0x0810049000197882 */ /* 0x000fe20000000000 */
[----:B------:R-:W-:Y:S01]  /*34f0*/  UMOV UR22, 0x0 ;  /* 0x0000000000167882 */ /* 0x000fe20000000000 */
[----:B------:R-:W-:Y:S01]  /*3500*/  UMOV UR23, 0x8100490 ;  /* 0x0810049000177882 */ /* 0x000fe20000000000 */
[----:B-1----:R-:W-:Y:S02]  /*3510*/  R2UR UR21, R2 ;  /* 0x00000000021572ca */ /* 0x002fe400000e0000 */
[----:B------:R-:W-:-:S13]  /*3520*/  CS2R R2, SRZ ;  /* 0x0000000000027805 */ /* 0x000fda000001ff00 */
.L_x_74:
[C---:B------:R-:W-:Y:S02]  /*3530*/  LEA R0, R8.reuse, UR7, 0x3 ;  /* 0x0000000708007c11 */ /* 0x040fe4000f8e18ff */
[----:B------:R-:W-:Y:S02]  /*3540*/  SHF.L.U32 R5, R3, 0x1f, RZ ;  /* 0x0000001f03057819 */ /* 0x000fe400000006ff */
[----:B------:R-:W-:Y:S02]  /*3550*/  LEA R4, R8, UR7, 0x4 ;  /* 0x0000000708047c11 */ /* 0x000fe4000f8e20ff */
[----:B------:R-:W1:Y:S02]  /*3560*/  SYNCS.PHASECHK.TRANS64.TRYWAIT P0, [R0+URZ+0x80], R5 ;  /* 0x00008005000075a7 */ /* 0x000e6400080011ff */
[----:B-1-34-:R-:W-:Y:S05]  /*3570*/  @!P0 BRA `(.L_x_67) ;  /* 0x00000044006c8947 */ /* 0x01afea0003800000 */
.L_x_151:
[----:B-1----:R-:W1:Y:S01]  /*3580*/  LDS.128 R4, [R4+0x110] ;  /* 0x0001100004047984 */ /* 0x002e620000000c00 */
[----:B------:R-:W-:Y:S02]  /*3590*/  VIADD R0, R0, 0x90 ;  /* 0x0000009000007836 */ /* 0x000fe40000000000 */
[----:B------:R-:W-:Y:S01]  /*35a0*/  VIADD R8, R8, 0x1 ;  /* 0x0000000108087836 */ /* 0x000fe20000000000 */
[----:B------:R-:W-:Y:S01]  /*35b0*/  @!PT LDS RZ, [RZ] ;  /* 0x00000000fffff984 */ /* 0x000fe20000000800 */
[----:B------:R-:W-:Y:S01]  /*35c0*/  @!PT LDS RZ, [RZ] ;  /* 0x00000000fffff984 */ /* 0x000fe20000000800 */
[----:B------:R-:W-:Y:S01]  /*35d0*/  @!PT LDS RZ, [RZ] ;  /* 0x00000000fffff984 */ /* 0x000fe20000000800 */
[----:B------:R-:W-:Y:S01]  /*35e0*/  @!PT LDS RZ, [RZ] ;  /* 0x00000000fffff984 */ /* 0x000fe20000000800 */
[----:B------:R2:W-:Y:S06]  /*35f0*/  MEMBAR.ALL.CTA ;  /* 0x0000000000007992 */ /* 0x0005ec0000008000 */
[----:B--2---:R-:W2:Y:S01]  /*3600*/  FENCE.VIEW.ASYNC.S ;  /* 0x00000000000073c6 */ /* 0x004ea20000000000 */
[----:B------:R-:W-:-:S04]  /*3610*/  PRMT R0, RZ, 0x654, R0 ;  /* 0x00000654ff007816 */ /* 0x000fc80000000000 */
[----:B--2---:R2:W-:Y:S01]  /*3620*/  SYNCS.ARRIVE.TRANS64.RED.A1T0 RZ, [R0+URZ], RZ ;  /* 0x000000ff00ff79a7 */ /* 0x0045e200081004ff */
[----:B-1----:R-:W-:Y:S01]  /*3630*/  LOP3.LUT P1, RZ, R6, 0x1, RZ, 0xc0, !PT ;  /* 0x0000000106ff7812 */ /* 0x002fe2000782c0ff */
[----:B--2---:R-:W-:-:S12]  /*3640*/  BRA.U UP2, `(.L_x_68) ;  /* 0x0000000502087547 */ /* 0x004fd8000b800000 */
[----:B------:R-:W1:Y:S01]  /*3650*/  LDCU UR8, c[0x0][0x38c] ;  /* 0x00007180ff0877ac */ /* 0x000e620008000800 */
[----:B------:R-:W-:Y:S02]  /*3660*/  PLOP3.LUT P2, PT, PT, PT, PT, 0x80, 0x8 ;  /* 0x000000000008781c */ /* 0x000fe40003f4f070 */
[----:B------:R-:W-:Y:S01]  /*3670*/  SHF.L.U32 R5, R9, 0x1f, RZ ;  /* 0x0000001f09057819 */ /* 0x000fe200000006ff */
[----:B------:R-:W-:Y:S02]  /*3680*/  ULEA UR9, UR19, UR7, 0x3 ;  /* 0x0000000713097291 */ /* 0x000fe4000f8e18ff */
[----:B------:R-:W-:Y:S02]  /*3690*/  ULEA UR10, UR19, UR21, 0x5 ;  /* 0x00000015130a7291 */ /* 0x000fe4000f8e28ff */
[----:B-1----:R-:W-:-:S06]  /*36a0*/  UISETP.GE.AND UP0, UPT, UR8, 0x1, UPT ;  /* 0x000000010800788c */ /* 0x002fcc000bf06270 */
[----:B------:R-:W-:-:S05]  /*36b0*/  PLOP3.LUT P0, PT, PT, PT, UP0, 0x80, 0x8 ;  /* 0x000000000008781c */ /* 0x000fca0003f0f008 */
[----:B------:R-:W-:-:S08]  /*36c0*/  @UP0 ULEA UR8, UR18, UR7, 0x3 ;  /* 0x0000000712080291 */ /* 0x000fd0000f8e18ff */
[----:B------:R-:W-:-:S04]  /*36d0*/  @P0 SHF.L.U32 R0, R2, 0x1f, RZ ;  /* 0x0000001f02000819 */ /* 0x000fc800000006ff */
[----:B------:R1:W2:Y:S01]  /*36e0*/  @P0 SYNCS.PHASECHK.TRANS64.TRYWAIT P2, [UR8], R0 ;  /* 0x00000000ff0005a7 */ /* 0x0002a20008041108 */
[----:B------:R-:W3:Y:S02]  /*36f0*/  SYNCS.PHASECHK.TRANS64.TRYWAIT P0, [UR9+0xc0], R5 ;  /* 0x0000c005ff0075a7 */ /* 0x000ee40008001109 */
[----:B-123--:R-:W-:Y:S05]  /*3700*/  @!P0 BRA `(.L_x_69) ;  /* 0x00000044001c8947 */ /* 0x00efea0003800000 */
.L_x_153:
[----:B------:R-:W-:Y:S01]  /*3710*/  UMOV UR16, UR17 ;  /* 0x0000001100107c82 */ /* 0x000fe20008000000 */
[----:B------:R-:W-:Y:S05]  /*3720*/  BRA.U !UP0, `(.L_x_70) ;  /* 0x0000000108c07547 */ /* 0x000fea000b800000 */
[----:B------:R-:W-:Y:S02]  /*3730*/  UIADD3 UR16, UPT, UPT, UR20, UR17, URZ ;  /* 0x0000001114107290 */ /* 0x000fe4000fffe0ff */
[----:B------:R-:W-:Y:S01]  /*3740*/  UPLOP3.LUT UP3, UPT, UPT, UPT, UPT, 0x40, 0x4 ;  /* 0x000000000004789c */ /* 0x000fe20003f6e870 */
[----:B------:R-:W-:Y:S01]  /*3750*/  UMOV UR15, UR6 ;  /* 0x00000006000f7c82 */ /* 0x000fe20008000000 */
[----:B------:R-:W-:-:S09]  /*3760*/  UMOV UR46, UR18 ;  /* 0x00000012002e7c82 */ /* 0x000fd20008000000 */
.L_x_73:
[----:B--2---:R-:W-:Y:S01]  /*3770*/  ULEA UR8, UR46, UR7, 0x3 ;  /* 0x000000072e087291 */ /* 0x004fe2000f8e18ff */
[----:B---3--:R-:W-:Y:S11]  /*3780*/  @P2 BRA `(.L_x_71) ;  /* 0x00000000000c2947 */ /* 0x008ff60003800000 */
[----:B-1----:R-:W-:Y:S04]  /*3790*/  SHF.L.U32 R5, R2, 0x1f, RZ ;  /* 0x0000001f02057819 */ /* 0x002fe800000006ff */
[----:B------:R-:W1:Y:S02]  /*37a0*/  SYNCS.PHASECHK.TRANS64.TRYWAIT P0, [UR8], R5 ;  /* 0x00000005ff0075a7 */ /* 0x000e640008001108 */
[----:B-1----:R-:W-:Y:S05]  /*37b0*/  @!P0 BRA `(.L_x_72) ;  /* 0x0000004400088947 */ /* 0x002fea0003800000 */
.L_x_71:
[----:B------:R-:W-:Y:S01]  /*37c0*/  UISETP.NE.AND UP0, UPT, UR15, 0x1, UPT ;  /* 0x000000010f00788c */ /* 0x000fe2000bf05270 */
[----:B------:R-:W-:Y:S01]  /*37d0*/  PLOP3.LUT P2, PT, PT, PT, PT, 0x80, 0x8 ;  /* 0x000000000008781c */ /* 0x000fe20003f4f070 */
[----:B------:R-:W-:Y:S02]  /*37e0*/  UIADD3 UR18, UPT, UPT, UR46, 0x1, URZ ;  /* 0x000000012e127890 */ /* 0x000fe4000fffe0ff */
[----:B------:R-:W-:Y:S02]  /*37f0*/  ULEA UR32, UR46, UR14, 0x8 ;  /* 0x0000000e2e207291 */ /* 0x000fe4000f8e40ff */
[----:B------:R-:W-:Y:S01]  /*3800*/  UISETP.NE.AND UP1, UPT, UR18, 0x4, UPT ;  /* 0x000000041200788c */ /* 0x000fe2000bf25270 */
[----:B------:R-:W-:Y:S01]  /*3810*/  PLOP3.LUT P0, PT, PT, PT, UP0, 0x80, 0x8 ;  /* 0x000000000008781c */ /* 0x000fe20003f0f008 */
[----:B------:R-:W-:Y:S02]  /*3820*/  UIADD3 UR44, UPT, UPT, UR32, 0x2, URZ ;  /* 0x00000002202c7890 */ /* 0x000fe4000fffe0ff */
[----:B------:R-:W-:Y:S02]  /*3830*/  USEL UR31, URZ, 0x1, UP1 ;  /* 0x00000001ff1f7887 */ /* 0x000fe40008800000 */
[----:B------:R-:W-:Y:S02]  /*3840*/  USEL UR18, UR18, URZ, UP1 ;  /* 0x000000ff12127287 */ /* 0x000fe40008800000 */
[----:B------:R-:W-:Y:S02]  /*3850*/  UIADD3 UR40, UPT, UPT, UR32, 0x4, URZ ;  /* 0x0000000420287890 */ /* 0x000fe4000fffe0ff */
[----:B------:R-:W-:Y:S01]  /*3860*/  @UP0 ULEA UR30, UR18, UR7, 0x3 ;  /* 0x00000007121e0291 */ /* 0x000fe2000f8e18ff */
[----:B------:R-:W-:Y:S01]  /*3870*/  LOP3.LUT R2, R2, UR31, RZ, 0x3c, !PT ;  /* 0x0000001f02027c12 */ /* 0x000fe2000f8e3cff */
[----:B------:R-:W-:Y:S02]  /*3880*/  UIADD3 UR36, UPT, UPT, UR32, 0x6, URZ ;  /* 0x0000000620247890 */ /* 0x000fe4000fffe0ff */
[----:B------:R-:W-:Y:S01]  /*3890*/  UIADD3 UR8, UPT, UPT, UR8, 0x20, URZ ;  /* 0x0000002008087890 */ /* 0x000fe2000fffe0ff */
[----:B-1----:R-:W-:Y:S01]  /*38a0*/  @P0 SHF.L.U32 R0, R2, 0x1f, RZ ;  /* 0x0000001f02000819 */ /* 0x002fe200000006ff */
[----:B------:R-:W-:Y:S02]  /*38b0*/  UIADD3 UR17, UPT, UPT, UR17, 0x1, URZ ;  /* 0x0000000111117890 */ /* 0x000fe4000fffe0ff */
[----:B------:R-:W-:Y:S01]  /*38c0*/  UIADD3 UR15, UPT, UPT, UR15, -0x1, URZ ;  /* 0xffffffff0f0f7890 */ /* 0x000fe2000fffe0ff */
[----:B------:R2:W3:Y:S01]  /*38d0*/  @P0 SYNCS.PHASECHK.TRANS64.TRYWAIT P2, [UR30], R0 ;  /* 0x00000000ff0005a7 */ /* 0x0004e2000804111e */
[----:B------:R-:W-:Y:S02]  /*38e0*/  ULEA UR30, UR46, UR13, 0x9 ;  /* 0x0000000d2e1e7291 */ /* 0x000fe4000f8e48ff */
[----:B------:R-:W-:Y:S02]  /*38f0*/  UISETP.NE.AND UP0, UPT, UR17, UR16, UPT ;  /* 0x000000101100728c */ /* 0x000fe4000bf05270 */
[----:B------:R-:W-:Y:S02]  /*3900*/  UIADD3 UR42, UPT, UPT, UR30, 0x2, URZ ;  /* 0x000000021e2a7890 */ /* 0x000fe4000fffe0ff */
[----:B------:R-:W-:Y:S02]  /*3910*/  UIADD3 UR38, UPT, UPT, UR30, 0x4, URZ ;  /* 0x000000041e267890 */ /* 0x000fe4000fffe0ff */
[----:B------:R-:W-:Y:S01]  /*3920*/  UIADD3 UR34, UPT, UPT, UR30, 0x6, URZ ;  /* 0x000000061e227890 */ /* 0x000fe2000fffe0ff */
[----:B------:R-:W-:Y:S01]  /*3930*/  UMOV UR33, 0x40004040 ;  /* 0x4000404000217882 */ /* 0x000fe20000000000 */
[----:B------:R-:W-:Y:S01]  /*3940*/  UMOV UR31, 0x40004040 ;  /* 0x40004040001f7882 */ /* 0x000fe20000000000 */
[----:B------:R-:W-:Y:S01]  /*3950*/  UMOV UR45, 0x40004040 ;  /* 0x40004040002d7882 */ /* 0x000fe20000000000 */
[----:B------:R2:W-:Y:S01]  /*3960*/  UTCHMMA.2CTA gdesc[UR30], gdesc[UR32], tmem[UR10], tmem[UR28], idesc[UR29], UP3 ;  /* 0x00ff1c201e0075ea */ /* 0x0005e20009a0000a */
[----:B------:R-:W-:Y:S01]  /*3970*/  UPLOP3.LUT UP3, UPT, UPT, UPT, UPT, 0x80, 0x8 ;  /* 0x000000000008789c */ /* 0x000fe20003f6f070 */
[----:B------:R-:W-:Y:S01]  /*3980*/  UMOV UR43, 0x40004040 ;  /* 0x40004040002b7882 */ /* 0x000fe20000000000 */
[----:B------:R-:W-:Y:S01]  /*3990*/  UMOV UR41, 0x40004040 ;  /* 0x4000404000297882 */ /* 0x000fe20000000000 */
[----:B------:R2:W-:Y:S01]  /*39a0*/  UTCHMMA.2CTA gdesc[UR42], gdesc[UR44], tmem[UR10], tmem[UR26], idesc[UR27], UPT ;  /* 0x00ff1a2c2a0075ea */ /* 0x0005e2000ba0000a */
[----:B------:R-:W-:Y:S01]  /*39b0*/  UMOV UR39, 0x40004040 ;  /* 0x4000404000277882 */ /* 0x000fe20000000000 */
[----:B------:R-:W-:Y:S01]  /*39c0*/  UMOV UR37, 0x40004040 ;  /* 0x4000404000257882 */ /* 0x000fe20000000000 */
[----:B------:R-:W-:Y:S01]  /*39d0*/  UMOV UR35, 0x40004040 ;  /* 0x4000404000237882 */ /* 0x000fe20000000000 */
[----:B------:R2:W-:Y:S01]  /*39e0*/  UTCHMMA.2CTA gdesc[UR38], gdesc[UR40], tmem[UR10], tmem[UR24], idesc[UR25], UPT ;  /* 0x00ff1828260075ea */ /* 0x0005e2000ba0000a */
[----:B------:R2:W-:Y:S01]  /*39f0*/  UTCHMMA.2CTA gdesc[UR34], gdesc[UR36], tmem[UR10], tmem[UR22], idesc[UR23], UPT ;  /* 0x00ff1624220075ea */ /* 0x0005e2000ba0000a */
[----:B------:R2:W-:Y:S01]  /*3a00*/  UTCBAR.2CTA.MULTICAST [UR8], URZ, UR12 ;  /* 0x000000ff080073e9 */ /* 0x0005e2000820080c */
[----:B------:R-:W-:Y:S01]  /*3a10*/  UMOV UR46, UR18 ;  /* 0x00000012002e7c82 */ /* 0x000fe20008000000 */
[----:B------:R-:W-:Y:S05]  /*3a20*/  BRA.U UP0, `(.L_x_73) ;  /* 0xfffffffd00507547 */ /* 0x000fea000b83ffff */
.L_x_70:
[----:B------:R-:W-:Y:S01]  /*3a30*/  UIADD3 UR9, UPT, UPT, UR9, 0xa0, URZ ;  /* 0x000000a009097890 */ /* 0x000fe2000fffe0ff */
[----:B------:R-:W-:-:S08]  /*3a40*/  UMOV UR17, UR16 ;  /* 0x0000001000117c82 */ /* 0x000fd00008000000 */
[----:B------:R4:W-:Y:S01]  /*3a50*/  UTCBAR.2CTA.MULTICAST [UR9], URZ, UR11 ;  /* 0x000000ff090073e9 */ /* 0x0009e2000820080b */
[----:B------:R-:W-:Y:S02]  /*3a60*/  NOP ;  /* 0x0000000000007918 */ /* 0x000fe40000000000 */
.L_x_68:
[----:B------:R-:W-:Y:S01]  /*3a70*/  UIADD3 UR19, UPT, UPT, UR19, 0x1, URZ ;  /* 0x0000000113137890 */ /* 0x000fe2000fffe0ff */
[----:B------:R-:W-:-:S03]  /*3a80*/  ISETP.NE.AND P0, PT, R8, 0x2, PT ;  /* 0x000000020800780c */ /* 0x000fc60003f05270 */
[----:B------:R-:W-:Y:S01]  /*3a90*/  UISETP.NE.AND UP0, UPT, UR19, 0x4, UPT ;  /* 0x000000041300788c */ /* 0x000fe2000bf05270 */
[----:B-12---:R-:W-:Y:S02]  /*3aa0*/  SEL R0, RZ, 0x1, P0 ;  /* 0x00000001ff007807 */ /* 0x006fe40000000000 */
[----:B------:R-:W-:Y:S01]  /*3ab0*/  SEL R8, R8, RZ, P0 ;  /* 0x000000ff08087207 */ /* 0x000fe20000000000 */
[----:B------:R-:W-:Y:S01]  /*3ac0*/  USEL UR8, URZ, 0x1, UP0 ;  /* 0x00000001ff087887 */ /* 0x000fe20008000000 */
[----:B------:R-:W-:Y:S01]  /*3ad0*/  LOP3.LUT R3, R3, R0, RZ, 0x3c, !PT ;  /* 0x0000000003037212 */ /* 0x000fe200078e3cff */
[----:B------:R-:W-:-:S04]  /*3ae0*/  USEL UR19, UR19, URZ, UP0 ;  /* 0x000000ff13137287 */ /* 0x000fc80008000000 */
[----:B------:R-:W-:Y:S01]  /*3af0*/  LOP3.LUT R9, R9, UR8, RZ, 0x3c, !PT ;  /* 0x0000000809097c12 */ /* 0x000fe2000f8e3cff */
[----:B------:R-:W-:Y:S07]  /*3b00*/  @P1 BRA `(.L_x_74) ;  /* 0xfffffff800881947 */ /* 0x000fee000383ffff */
[----:B------:R-:W1:Y:S01]  /*3b10*/  S2UR UR6, SR_CgaCtaId ;  /* 0x00000000000679c3 */ /* 0x000e620000008800 */
[----:B------:R-:W-:Y:S01]  /*3b20*/  ELECT P0, URZ, PT ;  /* 0x0000000000ff782f */ /* 0x000fe20003800000 */
[----:B------:R-:W-:Y:S01]  /*3b30*/  HFMA2 R0, -RZ, RZ, 0, 5.9604644775390625e-08 ;  /* 0x00000001ff007431 */ /* 0x000fe200000001ff */
[----:B------:R-:W-:-:S05]  /*3b40*/  UMOV UR8, 0x40 ;  /* 0x0000004000087882 */ /* 0x000fca0000000000 */
[----:B------:R-:W-:Y:S01]  /*3b50*/  UVIRTCOUNT.DEALLOC.SMPOOL 0x80 ;  /* 0x000000800000784c */ /* 0x000fe20000000000 */
[----:B------:R-:W-:Y:S02]  /*3b60*/  UISETP.NE.AND UP0, UPT, UR5, URZ, UPT ;  /* 0x000000ff0500728c */ /* 0x000fe4000bf05270 */
[----:B-1----:R-:W-:-:S09]  /*3b70*/  ULEA UR6, UR6, UR8, 0x18 ;  /* 0x0000000806067291 */ /* 0x002fd2000f8ec0ff */
[----:B------:R1:W-:Y:S01]  /*3b80*/  @P0 STS.U8 [UR6+0x1c], R0 ;  /* 0x00001c00ff000988 */ /* 0x0003e20008000006 */
[----:B------:R-:W-:Y:S05]  /*3b90*/  BRA.U UP0, `(.L_x_75) ;  /* 0x0000000100a07547 */ /* 0x000fea000b800000 */
[----:B------:R-:W-:Y:S01]  /*3ba0*/  UIADD3 UR5, UPT, UPT, UR7, 0xc0, URZ ;  /* 0x000000c007057890 */ /* 0x000fe2000fffe0ff */
[----:B------:R-:W-:-:S03]  /*3bb0*/  SHF.L.U32 R3, R9, 0x1f, RZ ;  /* 0x0000001f09037819 */ /* 0x000fc600000006ff */
[----:B------:R-:W-:-:S09]  /*3bc0*/  ULEA UR8, UR19, UR5, 0x3 ;  /* 0x0000000513087291 */ /* 0x000fd2000f8e18ff */
[----:B------:R-:W2:Y:S02]  /*3bd0*/  SYNCS.PHASECHK.TRANS64.TRYWAIT P0, [UR8], R3 ;  /* 0x00000003ff0075a7 */ /* 0x000ea40008001108 */
[----:B--2---:R-:W-:Y:S05]  /*3be0*/  @!P0 BRA `(.L_x_76) ;  /* 0x0000004000148947 */ /* 0x004fea0003800000 */
.L_x_156:
[----:B----4-:R-:W-:-:S04]  /*3bf0*/  UIADD3 UR9, UPT, UPT, UR19, 0x1, URZ ;  /* 0x0000000113097890 */ /* 0x010fc8000fffe0ff */
        /* <DEDUP_REMOVED lines=8> */
.L_x_158:
        /* <DEDUP_REMOVED lines=9> */
.L_x_160:
[----:B------:R-:W-:-:S04]  /*3d10*/  UIADD3 UR9, UPT, UPT, UR9, 0x1, URZ ;  /* 0x0000000109097890 */ /* 0x000fc8000fffe0ff */
[----:B------:R-:W-:-:S04]  /*3d20*/  UISETP.NE.AND UP1, UPT, UR9, 0x4, UPT ;  /* 0x000000040900788c */ /* 0x000fc8000bf25270 */
[----:B------:R-:W-:Y:S02]  /*3d30*/  USEL UR8, URZ, 0x1, UP1 ;  /* 0x00000001ff087887 */ /* 0x000fe40008800000 */
[----:B------:R-:W-:-:S04]  /*3d40*/  USEL UR9, UR9, URZ, UP1 ;  /* 0x000000ff09097287 */ /* 0x000fc80008800000 */
[----:B------:R-:W-:Y:S01]  /*3d50*/  ULEA UR9, UR9, UR5, 0x3 ;  /* 0x0000000509097291 */ /* 0x000fe2000f8e18ff */
[----:B-1----:R-:W-:-:S04]  /*3d60*/  LOP3.LUT R3, R2, UR8, RZ, 0x3c, !PT ;  /* 0x0000000802037c12 */ /* 0x002fc8000f8e3cff */
[----:B------:R-:W-:Y:S01]  /*3d70*/  SHF.L.U32 R3, R3, 0x1f, RZ ;  /* 0x0000001f03037819 */ /* 0x000fe200000006ff */
[----:B------:R-:W-:-:S04]  /*3d80*/  IMAD.U32 R0, RZ, RZ, UR9 ;  /* 0x00000009ff007e24 */ /* 0x000fc8000f8e00ff */
[----:B------:R1:W2:Y:S03]  /*3d90*/  SYNCS.PHASECHK.TRANS64.TRYWAIT P0, [R0+URZ], R3 ;  /* 0x00000003000075a7 */ /* 0x0002a600080011ff */
[----:B--2---:R-:W-:Y:S05]  /*3da0*/  @!P0 NANOSLEEP.SYNCS 0x989680 ;  /* 0x009896800000895d */ /* 0x004fea0003900000 */
[----:B------:R-:W2:Y:S02]  /*3db0*/  @!P0 SYNCS.PHASECHK.TRANS64 P0, [R0+URZ], R3 ;  /* 0x00000003000085a7 */ /* 0x000ea400080010ff */
[----:B--2---:R-:W-:Y:S05]  /*3dc0*/  @P0 BRA `(.L_x_79) ;  /* 0x0000000000200947 */ /* 0x004fea0003800000 */
.L_x_80:
[----:B--2---:R2:W4:Y:S02]  /*3dd0*/  SYNCS.PHASECHK.TRANS64.TRYWAIT P0, [R0+URZ], R3 ;  /* 0x00000003000075a7 */ /* 0x00452400080011ff */
[----:B----4-:R-:W-:Y:S05]  /*3de0*/  @!P0 NANOSLEEP.SYNCS 0x989680 ;  /* 0x009896800000895d */ /* 0x010fea0003900000 */
[----:B------:R-:W4:Y:S02]  /*3df0*/  @!P0 SYNCS.PHASECHK.TRANS64 P0, [R0+URZ], R3 ;  /* 0x00000003000085a7 */ /* 0x000f2400080010ff */
[----:B----4-:R-:W-:Y:S05]  /*3e00*/  @!P0 BRA `(.L_x_80) ;  /* 0xfffffffc00f08947 */ /* 0x010fea000383ffff */
[----:B------:R-:W-:Y:S05]  /*3e10*/  BRA `(.L_x_79) ;  /* 0x00000000000c7947 */ /* 0x000fea0003800000 */
.L_x_75:
[----:B------:R-:W-:-:S04]  /*3e20*/  UIADD3 UR5, UPT, UPT, UR7, 0x100, URZ ;  /* 0x0000010007057890 */ /* 0x000fc8000fffe0ff */
[----:B------:R-:W-:-:S09]  /*3e30*/  UPRMT UR5, UR4, 0x654, UR5 ;  /* 0x0000065404057896 */ /* 0x000fd20008000005 */
[----:B------:R-:W-:Y:S03]  /*3e40*/  SYNCS.ARRIVE.TRANS64.RED.A1T0 RZ, [UR5], RZ ;  /* 0x000000ffffff79a7 */ /* 0x000fe60008100405 */
.L_x_79:
[----:B-12---:R-:W-:Y:S01]  /*3e50*/  SHF.L.U32 R3, RZ, 0x1f, RZ ;  /* 0x0000001fff037819 */ /* 0x006fe200000006ff */
[----:B------:R-:W-:Y:S01]  /*3e60*/  UIADD3 UR5, UPT, UPT, UR7, 0x100, URZ ;  /* 0x0000010007057890 */ /* 0x000fe2000fffe0ff */
[----:B------:R-:W-:Y:S02]  /*3e70*/  PLOP3.LUT P0, PT, PT, PT, UP0, 0x80, 0x8 ;  /* 0x000000000008781c */ /* 0x000fe40003f0f008 */
[----:B------:R-:W1:Y:S02]  /*3e80*/  SYNCS.PHASECHK.TRANS64.TRYWAIT P1, [UR7+0x100], R3 ;  /* 0x00010003ff0075a7 */ /* 0x000e640008021107 */
[----:B-1----:R-:W-:Y:S09]  /*3e90*/  @!P1 BRA `(.L_x_81) ;  /* 0x0000003c00b09947 */ /* 0x002ff20003800000 */
.L_x_162:
[----:B------:R-:W-:Y:S01]  /*3ea0*/  @!UP0 UPRMT UR5, UR4, 0x654, UR5 ;  /* 0x0000065404058896 */ /* 0x000fe20008000005 */
[----:B------:R-:W-:Y:S02]  /*3eb0*/  UMOV UR8, 0xffff ;  /* 0x0000ffff00087882 */ /* 0x000fe40000000000 */
[----:B------:R-:W-:-:S06]  /*3ec0*/  UMOV UR4, 0x1 ;  /* 0x0000000100047882 */ /* 0x000fcc0000000000 */
[----:B------:R-:W-:Y:S01]  /*3ed0*/  @!P0 SYNCS.ARRIVE.TRANS64.RED.A1T0 RZ, [UR5], RZ ;  /* 0x000000ffffff89a7 */ /* 0x000fe20008100405 */
[----:B------:R-:W-:Y:S01]  /*3ee0*/  NOP ;  /* 0x0000000000007918 */ /* 0x000fe20000000000 */
[----:B-1----:R-:W1:Y:S01]  /*3ef0*/  LDS R0, [UR6+0x14] ;  /* 0x00001406ff007984 */ /* 0x002e620008000800 */
[----:B------:R-:W-:-:S04]  /*3f00*/  ULOP3.LUT UR5, UR21, 0xffff, URZ, 0xc0, !UPT ;  /* 0x0000ffff15057892 */ /* 0x000fc8000f8ec0ff */
[----:B------:R-:W-:-:S04]  /*3f10*/  USHF.R.U32.HI UR5, URZ, 0x5, UR5 ;  /* 0x00000005ff057899 */ /* 0x000fc80008011605 */
[----:B------:R-:W-:Y:S02]  /*3f20*/  USHF.L.U32 UR8, UR8, UR5, URZ ;  /* 0x0000000508087299 */ /* 0x000fe400080006ff */
[----:B------:R-:W-:-:S04]  /*3f30*/  USHF.L.U32 UR4, UR4, UR5, URZ ;  /* 0x0000000504047299 */ /* 0x000fc800080006ff */
[----:B-1----:R-:W-:-:S04]  /*3f40*/  LOP3.LUT R0, R0, UR8, RZ, 0xc0, !PT ;  /* 0x0000000800007c12 */ /* 0x002fc8000f8ec0ff */
[----:B------:R-:W-:-:S13]  /*3f50*/  ISETP.NE.AND P0, PT, R0, UR8, PT ;  /* 0x0000000800007c0c */ /* 0x000fda000bf05270 */
[----:B------:R-:W-:Y:S05]  /*3f60*/  @P0 BRA `(.L_x_82) ;  /* 0x0000000000580947 */ /* 0x000fea0003800000 */
[----:B------:R-:W1:Y:S02]  /*3f70*/  LDS R0, [UR6+0x18] ;  /* 0x00001806ff007984 */ /* 0x000e640008000800 */
[----:B-1----:R-:W-:-:S04]  /*3f80*/  LOP3.LUT R0, R0, UR4, RZ, 0xc0, !PT ;  /* 0x0000000400007c12 */ /* 0x002fc8000f8ec0ff */
[----:B------:R-:W-:-:S13]  /*3f90*/  ISETP.NE.AND P0, PT, R0, UR4, PT ;  /* 0x0000000400007c0c */ /* 0x000fda000bf05270 */
[----:B------:R-:W-:Y:S05]  /*3fa0*/  @P0 BRA `(.L_x_83) ;  /* 0x00000000003c0947 */ /* 0x000fea0003800000 */
[----:B------:R-:W1:Y:S01]  /*3fb0*/  S2R R2, SR_LANEID ;  /* 0x0000000000027919 */ /* 0x000e620000000000 */
[----:B------:R-:W-:Y:S01]  /*3fc0*/  ULOP3.LUT UR8, URZ, UR8, URZ, 0x33, !UPT ;  /* 0x00000008ff087292 */ /* 0x000fe2000f8e33ff */
[----:B------:R-:W-:Y:S01]  /*3fd0*/  LOP3.LUT R4, RZ, UR4, RZ, 0x33, !PT ;  /* 0x00000004ff047c12 */ /* 0x000fe2000f8e33ff */
[----:B------:R-:W-:Y:S02]  /*3fe0*/  VOTEU.ANY UR7, UPT, PT ;  /* 0x0000000000077886 */ /* 0x000fe400038e0100 */
[----:B------:R-:W-:Y:S01]  /*3ff0*/  UFLO.U32 UR7, UR7 ;  /* 0x00000007000772bd */ /* 0x000fe200080e0000 */
[----:B------:R-:W2:Y:S01]  /*4000*/  REDUX UR4, R4 ;  /* 0x00000000040473c4 */ /* 0x000ea20000000000 */
[----:B------:R-:W-:-:S06]  /*4010*/  IMAD.U32 R0, RZ, RZ, UR8 ;  /* 0x00000008ff007e24 */ /* 0x000fcc000f8e00ff */
[----:B------:R1:W-:Y:S01]  /*4020*/  UTCATOMSWS.AND URZ, UR8 ;  /* 0x0000000800ff79e3 */ /* 0x0003e20008000000 */
[----:B------:R-:W3:Y:S01]  /*4030*/  REDUX UR5, R0 ;  /* 0x00000000000573c4 */ /* 0x000ee20000000000 */
[----:B-1----:R-:W-:Y:S01]  /*4040*/  ISETP.EQ.U32.AND P0, PT, R2, UR7, PT ;  /* 0x0000000702007c0c */ /* 0x002fe2000bf02070 */
[----:B--2---:R-:W-:Y:S01]  /*4050*/  IMAD.U32 R2, RZ, RZ, UR4 ;  /* 0x00000004ff027e24 */ /* 0x004fe2000f8e00ff */
[----:B---3--:R-:W-:-:S11]  /*4060*/  MOV R3, UR5 ;  /* 0x0000000500037c02 */ /* 0x008fd60008000f00 */
[----:B------:R1:W-:Y:S04]  /*4070*/  @P0 ATOMS.AND RZ, [UR6+0x14], R3 ;  /* 0x00001403ffff098c */ /* 0x0003e8000a800006 */
[----:B------:R1:W-:Y:S01]  /*4080*/  @P0 ATOMS.AND RZ, [UR6+0x18], R2 ;  /* 0x00001802ffff098c */ /* 0x0003e2000a800006 */
[----:B------:R-:W-:Y:S05]  /*4090*/  BRA `(.L_x_84) ;  /* 0x0000000000147947 */ /* 0x000fea0003800000 */
.L_x_83:
[----:B------:R-:W-:Y:S02]  /*40a0*/  MOV R2, 0x40c0 ;  /* 0x000040c000027802 */ /* 0x000fe40000000f00 */
[----:B---345:R-:W-:Y:S05]  /*40b0*/  CALL.REL.NOINC `($__internal_0_$__cuda_sm10x_tcgen05_guardrail_trap_col_being_dealloced_not_returned_by_alloc) ;  /* 0x00000040001c7944 */ /* 0x038fea0003c00000 */
[----:B------:R-:W-:Y:S05]  /*40c0*/  BRA `(.L_x_84) ;  /* 0x0000000000087947 */ /* 0x000fea0003800000 */
.L_x_82:
[----:B------:R-:W-:Y:S02]  /*40d0*/  MOV R2, 0x40f0 ;  /* 0x000040f000027802 */ /* 0x000fe40000000f00 */
[----:B---345:R-:W-:Y:S05]  /*40e0*/  CALL.REL.NOINC `($__internal_2_$__cuda_sm10x_tcgen05_guardrail_trap_unallocated_columns_being_dealloced) ;  /* 0x0000004000287944 */ /* 0x038fea0003c00000 */
.L_x_84:
[----:B------:R-:W-:Y:S01]  /*40f0*/  NOP ;  /* 0x0000000000007918 */ /* 0x000fe20000000000 */
[----:B----4-:R-:W-:Y:S05]  /*4100*/  EXIT ;  /* 0x000000000000794d */ /* 0x010fea0003800000 */
.L_x_55:
[----:B------:R-:W-:-:S09]  /*4110*/  UISETP.NE.OR UP5, UPT, UR10, 0x3, !UP5 ;  /* 0x000000030a00788c */ /* 0x000fd2000efa5670 */
[----:B------:R-:W-:Y:S05]  /*4120*/  BRA.U UP5, `(.L_x_85) ;  /* 0x0000000d05e87547 */ /* 0x000fea000b800000 */
[----:B------:R-:W1:Y:S01]  /*4130*/  LDC R0, c[0x0][0xb30] ;  /* 0x0002cc00ff007b82 */ /* 0x000e620000000800 */
[----:B------:R-:W2:Y:S01]  /*4140*/  LDCU.64 UR8, c[0x0][0x888] ;  /* 0x00011100ff0877ac */ /* 0x000ea20008000a00 */
[----:B------:R-:W-:Y:S02]  /*4150*/  HFMA2 R25, -RZ, RZ, 0, 0 ;  /* 0x00000000ff197431 */ /* 0x000fe400000001ff */
[----:B------:R-:W-:Y:S01]  /*4160*/  IMAD.MOV.U32 R34, RZ, RZ, 0x1 ;  /* 0x00000001ff227424 */ /* 0x000fe200078e00ff */
[----:B------:R-:W-:Y:S01]  /*4170*/  MOV R23, 0x1000 ;  /* 0x0000100000177802 */ /* 0x000fe20000000f00 */
[----:B------:R-:W3:Y:S01]  /*4180*/  LDCU.64 UR4, c[0x0][0x890] ;  /* 0x00011200ff0477ac */ /* 0x000ee20008000a00 */
[----:B------:R-:W-:Y:S01]  /*4190*/  IMAD.MOV.U32 R27, RZ, RZ, RZ ;  /* 0x000000ffff1b7224 */ /* 0x000fe200078e00ff */
[----:B------:R-:W4:Y:S01]  /*41a0*/  LDC R19, c[0x0][0x370] ;  /* 0x0000dc00ff137b82 */ /* 0x000f220000000800 */
[----:B------:R-:W-:Y:S01]  /*41b0*/  UMOV UR7, 0x400 ;  /* 0x0000040000077882 */ /* 0x000fe20000000000 */
[----:B------:R-:W-:-:S02]  /*41c0*/  UPLOP3.LUT UP1, UPT, UPT, UPT, UPT, 0x40, 0x4 ;  /* 0x000000000004789c */ /* 0x000fc40003f2e870 */
[----:B------:R-:W-:Y:S01]  /*41d0*/  ULEA UR7, UR37, UR7, 0x18 ;  /* 0x0000000725077291 */ /* 0x000fe2000f8ec0ff */
[----:B------:R-:W-:-:S03]  /*41e0*/  UMOV UR13, URZ ;  /* 0x000000ff000d7c82 */ /* 0x000fc60008000000 */
[----:B------:R-:W4:Y:S01]  /*41f0*/  LDC R2, c[0x0][0xb0c] ;  /* 0x0002c300ff027b82 */ /* 0x000f220000000800 */
[----:B--2---:R-:W-:Y:S02]  /*4200*/  UISETP.NE.U32.AND UP4, UPT, UR8, URZ, UPT ;  /* 0x000000ff0800728c */ /* 0x004fe4000bf85070 */
[----:B---3--:R-:W-:-:S05]  /*4210*/  UISETP.NE.U32.AND UP5, UPT, UR4, URZ, UPT ;  /* 0x000000ff0400728c */ /* 0x008fca000bfa5070 */
[----:B------:R-:W2:Y:S01]  /*4220*/  LDC R18, c[0x0][0xb20] ;  /* 0x0002c800ff127b82 */ /* 0x000ea20000000800 */
[----:B-1----:R-:W-:Y:S01]  /*4230*/  ISETP.NE.AND P1, PT, R0, 0x1, PT ;  /* 0x000000010000780c */ /* 0x002fe20003f25270 */
[----:B------:R-:W-:Y:S02]  /*4240*/  UISETP.NE.AND.EX UP4, UPT, UR9, URZ, UPT, UP4 ;  /* 0x000000ff0900728c */ /* 0x000fe4000bf85340 */
[----:B------:R-:W-:-:S04]  /*4250*/  UISETP.NE.AND.EX UP5, UPT, UR5, URZ, UPT, UP5 ;  /* 0x000000ff0500728c */ /* 0x000fc8000bfa5350 */
[----:B-----5:R-:W1:Y:S08]  /*4260*/  LDC.64 R32, c[0x0][0x348] ;  /* 0x0000d200ff207b82 */ /* 0x020e700000000a00 */
[----:B------:R-:W3:Y:S08]  /*4270*/  LDC.64 R16, c[0x0][0xb10] ;  /* 0x0002c400ff107b82 */ /* 0x000ef00000000a00 */
[----:B------:R-:W1:Y:S08]  /*4280*/  LDC.64 R6, c[0x0][0xb18] ;  /* 0x0002c600ff067b82 */ /* 0x000e700000000a00 */
[----:B------:R-:W1:Y:S08]  /*4290*/  LDC.64 R4, c[0x0][0xb28] ;  /* 0x0002ca00ff047b82 */ /* 0x000e700000000a00 */
[----:B--2-4-:R-:W1:Y:S02]  /*42a0*/  LDC R22, c[0x0][0x374] ;  /* 0x0000dd00ff167b82 */ /* 0x014e640000000800 */
.L_x_94:
[----:B------:R-:W-:Y:S02]  /*42b0*/  LEA R0, R27, UR7, 0x3 ;  /* 0x000000071b007c11 */ /* 0x000fe4000f8e18ff */
[----:B------:R-:W-:Y:S02]  /*42c0*/  SHF.L.U32 R3, R25, 0x1f, RZ ;  /* 0x0000001f19037819 */ /* 0x000fe400000006ff */
[----:B------:R-:W-:Y:S02]  /*42d0*/  LEA R28, R27, UR7, 0x4 ;  /* 0x000000071b1c7c11 */ /* 0x000fe4000f8e20ff */
[----:B--2---:R-:W2:Y:S02]  /*42e0*/  SYNCS.PHASECHK.TRANS64.TRYWAIT P0, [R0+URZ+0x80], R3 ;  /* 0x00008003000075a7 */ /* 0x004ea400080011ff */
[----:B--2---:R-:W-:Y:S05]  /*42f0*/  @!P0 BRA `(.L_x_86) ;  /* 0x0000003800b08947 */ /* 0x004fea0003800000 */
.L_x_163:
[----:B------:R-:W-:Y:S01]  /*4300*/  ISETP.GE.AND P0, PT, R26, 0x1, PT ;  /* 0x000000011a00780c */ /* 0x000fe20003f06270 */
[----:B------:R-:W4:Y:S01]  /*4310*/  LDS.128 R28, [R28+0x110] ;  /* 0x000110001c1c7984 */ /* 0x000f220000000c00 */
[----:B--2---:R-:W-:Y:S01]  /*4320*/  VIADD R0, R0, 0x90 ;  /* 0x0000009000007836 */ /* 0x004fe20000000000 */
[----:B------:R-:W-:Y:S01]  /*4330*/  @!PT LDS RZ, [RZ] ;  /* 0x00000000fffff984 */ /* 0x000fe20000000800 */
[----:B------:R-:W-:Y:S01]  /*4340*/  @!PT LDS RZ, [RZ] ;  /* 0x00000000fffff984 */ /* 0x000fe20000000800 */
[----:B------:R-:W-:Y:S01]  /*4350*/  @!PT LDS RZ, [RZ] ;  /* 0x00000000fffff984 */ /* 0x000fe20000000800 */
[----:B------:R-:W-:Y:S01]  /*4360*/  @!PT LDS RZ, [RZ] ;  /* 0x00000000fffff984 */ /* 0x000fe20000000800 */
[----:B------:R2:W-:Y:S06]  /*4370*/  MEMBAR.ALL.CTA ;  /* 0x0000000000007992 */ /* 0x0005ec0000008000 */
[----:B--2---:R-:W2:Y:S01]  /*4380*/  FENCE.VIEW.ASYNC.S ;  /* 0x00000000000073c6 */ /* 0x004ea20000000000 */
[----:B------:R-:W-:Y:S04]  /*4390*/  PRMT R0, RZ, 0x654, R0 ;  /* 0x00000654ff007816 */ /* 0x000fe80000000000 */
[----:B--2---:R2:W-:Y:S01]  /*43a0*/  SYNCS.ARRIVE.TRANS64.RED.A1T0 RZ, [R0+URZ], RZ ;  /* 0x000000ff00ff79a7 */ /* 0x0045e200081004ff */
[----:B----4-:R-:W-:Y:S11]  /*43b0*/  LOP3.LUT P3, RZ, R30, 0x1, RZ, 0xc0, !PT ;  /* 0x000000011eff7812 */ /* 0x010ff6000786c0ff */
[----:B------:R-:W-:Y:S02]  /*43c0*/  @!UPT UIADD3 URZ, UPT, UPT, URZ, URZ, URZ ;  /* 0x000000fffffff290 */ /* 0x000fe4000fffe0ff */
[----:B------:R-:W-:Y:S02]  /*43d0*/  @P3 MOV R13, R28 ;  /* 0x0000001c000d3202 */ /* 0x000fe40000000f00 */
[----:B------:R-:W-:Y:S01]  /*43e0*/  @P3 LOP3.LUT R8, R29, 0xffff, RZ, 0xc0, !PT ;  /* 0x0000ffff1d083812 */ /* 0x000fe200078ec0ff */
[----:B--2---:R-:W-:Y:S06]  /*43f0*/  @!P0 BRA `(.L_x_87) ;  /* 0x0000000000a48947 */ /* 0x004fec0003800000 */
[----:B-1----:R-:W-:Y:S01]  /*4400*/  IMAD.HI.U32 R37, R22, R7, RZ ;  /* 0x0000000716257227 */ /* 0x002fe200078e00ff */
[----:B------:R-:W-:Y:S02]  /*4410*/  ISETP.NE.AND P0, PT, R6, 0x1, PT ;  /* 0x000000010600780c */ /* 0x000fe40003f05270 */
[----:B------:R-:W-:Y:S01]  /*4420*/  ISETP.NE.AND P2, PT, R26, 0x1, PT ;  /* 0x000000011a00780c */ /* 0x000fe20003f45270 */
[----:B---3--:R-:W-:Y:S01]  /*4430*/  IMAD.HI.U32 R36, R19, R16, RZ ;  /* 0x0000001013247227 */ /* 0x008fe200078e00ff */
[----:B------:R-:W-:Y:S02]  /*4440*/  SHF.R.U32.HI R37, RZ, R18, R37 ;  /* 0x00000012ff257219 */ /* 0x000fe40000011625 */
[----:B------:R-:W-:Y:S01]  /*4450*/  ISETP.NE.AND P4, PT, R2, 0x1, PT ;  /* 0x000000010200780c */ /* 0x000fe20003f85270 */
[----:B------:R-:W-:Y:S01]  /*4460*/  IMAD.HI.U32 R38, R13, R16, RZ ;  /* 0x000000100d267227 */ /* 0x000fe200078e00ff */
[----:B------:R-:W-:Y:S02]  /*4470*/  SHF.R.U32.HI R36, RZ, R17, R36 ;  /* 0x00000011ff247219 */ /* 0x000fe40000011624 */
[----:B------:R-:W-:Y:S01]  /*4480*/  SEL R3, R22, R37, !P0 ;  /* 0x0000002516037207 */ /* 0x000fe20004000000 */
[C---:B------:R-:W-:Y:S01]  /*4490*/  IMAD.HI.U32 R37, R8.reuse, R7, RZ ;  /* 0x0000000708257227 */ /* 0x040fe200078e00ff */
[----:B------:R-:W-:Y:S02]  /*44a0*/  SEL R11, R19, R36, !P4 ;  /* 0x00000024130b7207 */ /* 0x000fe40006000000 */
[----:B------:R-:W-:Y:S01]  /*44b0*/  SHF.R.U32.HI R38, RZ, R17, R38 ;  /* 0x00000011ff267219 */ /* 0x000fe20000011626 */
[----:B------:R-:W-:Y:S01]  /*44c0*/  IMAD.HI.U32 R40, R3, R4, RZ ;  /* 0x0000000403287227 */ /* 0x000fe200078e00ff */
[----:B------:R-:W-:Y:S03]  /*44d0*/  SHF.R.U32.HI R37, RZ, R18, R37 ;  /* 0x00000012ff257219 */ /* 0x000fe60000011625 */
[----:B------:R-:W-:Y:S01]  /*44e0*/  IMAD.HI.U32 R36, R11, R4, RZ ;  /* 0x000000040b247227 */ /* 0x000fe200078e00ff */
[----:B------:R-:W-:Y:S02]  /*44f0*/  @P2 SHF.R.U32.HI R3, RZ, R5, R40 ;  /* 0x00000005ff032219 */ /* 0x000fe40000011628 */
[----:B------:R-:W-:Y:S02]  /*4500*/  SEL R9, R8, R37, !P0 ;  /* 0x0000002508097207 */ /* 0x000fe40004000000 */
[----:B------:R-:W-:Y:S01]  /*4510*/  @P2 SHF.R.U32.HI R11, RZ, R5, R36 ;  /* 0x00000005ff0b2219 */ /* 0x000fe20000011624 */
[C---:B------:R-:W-:Y:S01]  /*4520*/  IMAD R10, R26.reuse, R3, RZ ;  /* 0x000000031a0a7224 */ /* 0x040fe200078e02ff */
[----:B------:R-:W-:Y:S01]  /*4530*/  SEL R3, R13, R38, !P4 ;  /* 0x000000260d037207 */ /* 0x000fe20006000000 */
[C---:B------:R-:W-:Y:S03]  /*4540*/  IMAD.HI.U32 R14, R9.reuse, R4, RZ ;  /* 0x00000004090e7227 */ /* 0x040fe600078e00ff */
[----:B------:R-:W-:Y:S01]  /*4550*/  ISETP.GE.AND P0, PT, R9, R10, PT ;  /* 0x0000000a0900720c */ /* 0x000fe20003f06270 */
[C---:B------:R-:W-:Y:S01]  /*4560*/  IMAD R12, R26.reuse, R11, RZ ;  /* 0x0000000b1a0c7224 */ /* 0x040fe200078e02ff */
[-C--:B------:R-:W-:Y:S04]  /*4570*/  SHF.R.U32.HI R14, RZ, R5.reuse, R14 ;  /* 0x00000005ff0e7219 */ /* 0x080fe8000001160e */
[----:B------:R-:W-:Y:S02]  /*4580*/  ISETP.GE.OR P0, PT, R3, R12, P0 ;  /* 0x0000000c0300720c */ /* 0x000fe40000706670 */
[----:B------:R-:W-:Y:S05]  /*4590*/  SEL R15, R9, R14, !P2 ;  /* 0x0000000e090f7207 */ /* 0x000fea0005000000 */
[----:B------:R-:W-:Y:S04]  /*45a0*/  IMAD.MOV R14, RZ, RZ, -R15 ;  /* 0x000000ffff0e7224 */ /* 0x000fe800078e0a0f */
[----:B------:R-:W-:Y:S02]  /*45b0*/  IMAD R14, R26, R14, R9 ;  /* 0x0000000e1a0e7224 */ /* 0x000fe400078e0209 */
[C---:B------:R-:W-:Y:S05]  /*45c0*/  @!P0 IMAD.HI.U32 R10, R3.reuse, R4, RZ ;  /* 0x00000004030a8227 */ /* 0x040fea00078e00ff */
[----:B------:R-:W-:Y:S04]  /*45d0*/  @!P0 SHF.R.U32.HI R10, RZ, R5, R10 ;  /* 0x00000005ff0a8219 */ /* 0x000fe8000001160a */
[----:B------:R-:W-:Y:S01]  /*45e0*/  @!P0 SEL R0, R3, R10, !P2 ;  /* 0x0000000a03008207 */ /* 0x000fe20005000000 */
[----:B------:R-:W-:Y:S03]  /*45f0*/  IMAD.MOV R10, RZ, RZ, -R3 ;  /* 0x000000ffff0a7224 */ /* 0x000fe600078e0a03 */
[----:B------:R-:W-:Y:S01]  /*4600*/  @!P0 IADD3 R15, PT, PT, R15, -R0, RZ ;  /* 0x800000000f0f8210 */ /* 0x000fe20007ffe0ff */
[----:B------:R-:W-:Y:S01]  /*4610*/  @!P0 IMAD R0, R11, R14, R0 ;  /* 0x0000000e0b008224 */ /* 0x000fe200078e0200 */
[----:B------:R-:W-:Y:S01]  /*4620*/  IADD3 R11, PT, PT, -R9, RZ, RZ ;  /* 0x000000ff090b7210 */ /* 0x000fe20007ffe1ff */
[----:B------:R-:W-:Y:S02]  /*4630*/  IMAD R13, R2, R10, R13 ;  /* 0x0000000a020d7224 */ /* 0x000fe400078e020d */
[----:B------:R-:W-:Y:S02]  /*4640*/  @!P0 IMAD R9, R15, R26, R3 ;  /* 0x0000001a0f098224 */ /* 0x000fe400078e0203 */
[----:B------:R-:W-:Y:S02]  /*4650*/  @!P0 IMAD.MOV.U32 R3, RZ, RZ, R0 ;  /* 0x000000ffff038224 */ /* 0x000fe400078e0000 */
[----:B------:R-:W-:Y:S02]  /*4660*/  IMAD R8, R6, R11, R8 ;  /* 0x0000000b06087224 */ /* 0x000fe400078e0208 */
[----:B------:R-:W-:Y:S02]  /*4670*/  IMAD R13, R3, R2, R13 ;  /* 0x00000002030d7224 */ /* 0x000fe400078e020d */
[----:B------:R-:W-:Y:S02]  /*4680*/  IMAD R8, R9, R6, R8 ;  /* 0x0000000609087224 */ /* 0x000fe400078e0208 */
.L_x_87:
[----:B------:R-:W-:Y:S05]  /*4690*/  BRA.U UP1, `(.L_x_88) ;  /* 0x0000000101107547 */ /* 0x000fea000b800000 */
[----:B------:R-:W-:Y:S04]  /*46a0*/  MOV R0, UR6 ;  /* 0x0000000600007c02 */ /* 0x000fe80008000f00 */
[----:B------:R-:W-:Y:S04]  /*46b0*/  SHF.L.U32 R3, R0, 0x1f, RZ ;  /* 0x0000001f00037819 */ /* 0x000fe800000006ff */
[----:B------:R-:W2:Y:S02]  /*46c0*/  SYNCS.PHASECHK.TRANS64.TRYWAIT P0, [UR7+0x78], R3 ;  /* 0x00007803ff0075a7 */ /* 0x000ea40008001107 */
[----:B--2---:R-:W-:Y:S05]  /*46d0*/  @!P0 BRA `(.L_x_89) ;  /* 0x0000003400cc8947 */ /* 0x004fea0003800000 */
.L_x_88:
[----:B------:R-:W-:Y:S02]  /*46e0*/  R2UR UR27, R21 ;  /* 0x00000000151b72ca */ /* 0x000fe400000e0000 */
[----:B------:R-:W-:Y:S02]  /*46f0*/  R2UR UR26, R20 ;  /* 0x00000000141a72ca */ /* 0x000fe400000e0000 */
[----:B------:R-:W-:Y:S04]  /*4700*/  ISETP.NE.U32.AND P2, PT, RZ, UR4, PT ;  /* 0x00000004ff007c0c */ /* 0x000fe8000bf45070 */
[----:B------:R-:W-:Y:S05]  /*4710*/  ISETP.NE.AND.EX P2, PT, RZ, UR5, PT, P2 ;  /* 0x00000005ff007c0c */ /* 0x000fea000bf45320 */
[----:B------:R-:W-:Y:S02]  /*4720*/  USHF.L.U32 UR27, UR27, 0x6, URZ ;  /* 0x000000061b1b7899 */ /* 0x000fe400080006ff */
[----:B------:R-:W-:Y:S01]  /*4730*/  USHF.L.U32 UR26, UR26, 0x6, URZ ;  /* 0x000000061a1a7899 */ /* 0x000fe200080006ff */
[----:B------:R-:W-:Y:S11]  /*4740*/  BRA.U !UP5, `(.L_x_90) ;  /* 0x000000010d347547 */ /* 0x000ff6000b800000 */
[----:B------:R-:W-:Y:S01]  /*4750*/  UPLOP3.LUT UP0, UPT, UPT, UPT, UP4, 0x80, 0x8 ;  /* 0x000000000008789c */ /* 0x000fe20003f0f040 */
[----:B--2---:R-:W-:Y:S02]  /*4760*/  HFMA2 R0, -RZ, RZ, 0, 5.9604644775390625e-08 ;  /* 0x00000001ff007431 */ /* 0x004fe400000001ff */
[----:B------:R-:W-:Y:S03]  /*4770*/  IMAD.MOV.U32 R59, RZ, RZ, 0x1 ;  /* 0x00000001ff3b7424 */ /* 0x000fe600078e00ff */
[----:B------:R-:W-:Y:S05]  /*4780*/  PLOP3.LUT P0, PT, PT, PT, UP0, 0x80, 0x8 ;  /* 0x000000000008781c */ /* 0x000fea0003f0f008 */
[----:B------:R-:W2:Y:S01]  /*4790*/  @UP0 LDCU.64 UR10, c[0x0][0x888] ;  /* 0x00011100ff0a07ac */ /* 0x000ea20008000a00 */
[----:B------:R-:W-:Y:S07]  /*47a0*/  @UP0 UIMAD UR8, UR36, UR4, URZ ;  /* 0x00000004240802a4 */ /* 0x000fee000f8e02ff */
[----:B------:R-:W-:Y:S01]  /*47b0*/  @!P0 PRMT R59, R0, 0x7610, R59 ;  /* 0x00007610003b8816 */ /* 0x000fe2000000003b */
[----:B--2---:R-:W-:Y:S03]  /*47c0*/  @UP0 UIMAD.WIDE UR10, UR8, 0x4, UR10 ;  /* 0x00000004080a08a5 */ /* 0x004fe6000f8e020a */
[----:B------:R-:W2:Y:S03]  /*47d0*/  @!UP0 LDCU UR8, c[0x0][0x880] ;  /* 0x00011000ff0887ac */ /* 0x000ea60008000800 */
[----:B------:R-:W-:Y:S01]  /*47e0*/  IMAD.U32 R10, RZ, RZ, UR10 ;  /* 0x0000000aff0a7e24 */ /* 0x000fe2000f8e00ff */
[----:B------:R-:W-:Y:S05]  /*47f0*/  MOV R11, UR11 ;  /* 0x0000000b000b7c02 */ /* 0x000fea0008000f00 */
[----:B------:R4:W5:Y:S02]  /*4800*/  @P0 LDG.E R35, desc[UR46][R10.64] ;  /* 0x0000002e0a230981 */ /* 0x000964000c1e1900 */
[----:B--2-4-:R-:W-:Y:S07]  /*4810*/  @!P0 IMAD.U32 R35, RZ, RZ, UR8 ;  /* 0x00000008ff238e24 */ /* 0x014fee000f8e00ff */
.L_x_90:
[----:B-----5:R-:W-:Y:S01]  /*4820*/  @!P2 FSETP.EQ.AND P0, PT, R35, RZ, PT ;  /* 0x000000ff2300a20b */ /* 0x020fe20003f02000 */
[----:B------:R-:W-:Y:S01]  /*4830*/  @!UPT UIADD3 URZ, UPT, UPT, URZ, URZ, URZ ;  /* 0x000000fffffff290 */ /* 0x000fe2000fffe0ff */
[----:B------:R-:W-:Y:S11]  /*4840*/  @!P2 BRA `(.L_x_91) ;  /* 0x000000000014a947 */ /* 0x000ff60003800000 */
[----:B------:R-:W-:Y:S02]  /*4850*/  LOP3.LUT P2, RZ, R59, 0xff, RZ, 0xc0, !PT ;  /* 0x000000ff3bff7812 */ /* 0x000fe4000784c0ff */
[----:B------:R-:W-:Y:S04]  /*4860*/  PLOP3.LUT P0, PT, PT, PT, UP0, 0x80, 0x8 ;  /* 0x000000000008781c */ /* 0x000fe80003f0f008 */
[----:B------:R-:W-:Y:S07]  /*4870*/  PLOP3.LUT P0, PT, P0, PT, PT, 0x8, 0x80 ;  /* 0x000000000080781c */ /* 0x000fee000070e170 */
[----:B------:R-:W-:Y:S11]  /*4880*/  @P2 FSETP.EQ.AND P0, PT, R35, RZ, PT ;  /* 0x000000ff2300220b */ /* 0x000ff60003f02000 */
[----:B------:R-:W-:Y:S02]  /*4890*/  @!UPT UIADD3 URZ, UPT, UPT, URZ, URZ, URZ ;  /* 0x000000fffffff290 */ /* 0x000fe4000fffe0ff */
.L_x_91:
[----:B------:R-:W-:Y:S01]  /*48a0*/  ULEA UR15, UR13, UR7, 0x3 ;  /* 0x000000070d0f7291 */ /* 0x000fe2000f8e18ff */
[----:B--2---:R-:W-:Y:S02]  /*48b0*/  SHF.L.U32 R3, R34, 0x1f, RZ ;  /* 0x0000001f22037819 */ /* 0x004fe400000006ff */
[----:B------:R-:W-:Y:S04]  /*48c0*/  ELECT P4, URZ, PT ;  /* 0x0000000000ff782f */ /* 0x000fe80003880000 */
[----:B------:R-:W-:Y:S02]  /*48d0*/  PLOP3.LUT P4, PT, P0, P4, PT, 0xf2, 0x2f ;  /* 0x00000000002f781c */ /* 0x000fe40000789e72 */
[----:B------:R-:W2:Y:S11]  /*48e0*/  SYNCS.PHASECHK.TRANS64.TRYWAIT P2, [UR15+0x58], R3 ;  /* 0x00005803ff0075a7 */ /* 0x000eb6000804110f */
[----:B-1----:R-:W-:Y:S05]  /*48f0*/  @!P4 IADD3 R20, P0, PT, R32, 0x580, RZ ;  /* 0x000005802014c810 */ /* 0x002fea0007f1e0ff */
[----:B------:R-:W-:Y:S01]  /*4900*/  @!P4 IMAD.X R12, RZ, RZ, R33, P0 ;  /* 0x000000ffff0cc224 */ /* 0x000fe200000e0621 */
[----:B--2---:R-:W-:Y:S07]  /*4910*/  @!P2 BRA `(.L_x_92) ;  /* 0x000000340054a947 */ /* 0x004fee0003800000 */
.L_x_166:
[----:B------:R-:W2:Y:S01]  /*4920*/  LDC.64 R14, c[0x0][0xb10] ;  /* 0x0002c400ff0e7b82 */ /* 0x000ea20000000a00 */
[----:B------:R-:W-:Y:S01]  /*4930*/  @!P4 R2UR UR8, R12 ;  /* 0x000000000c08c2ca */ /* 0x000fe200000e0000 */
[----:B------:R-:W-:Y:S01]  /*4940*/  VOTEU.ALL UP3, P4 ;  /* 0x0000000000ff7886 */ /* 0x000fe20002060000 */
[----:B------:R-:W-:Y:S01]  /*4950*/  @!P4 R2UR UR9, R20 ;  /* 0x000000001409c2ca */ /* 0x000fe200000e0000 */
[----:B------:R-:W-:Y:S01]  /*4960*/  UIADD3 UR25, UPT, UPT, UR15, 0x40, URZ ;  /* 0x000000400f197890 */ /* 0x000fe2000fffe0ff */
[----:B------:R-:W-:Y:S03]  /*4970*/  @P3 SHF.R.U32.HI R24, RZ, 0x10, R29 ;  /* 0x00000010ff183819 */ /* 0x000fe6000001161d */
[----:B------:R-:W4:Y:S01]  /*4980*/  LDC.64 R10, c[0x0][0xb18] ;  /* 0x0002c600ff0a7b82 */ /* 0x000f220000000a00 */
[----:B------:R-:W-:Y:S01]  /*4990*/  UIADD3 UR14, UPT, UPT, UR13, 0x1, URZ ;  /* 0x000000010d0e7890 */ /* 0x000fe2000fffe0ff */
[----:B------:R-:W-:Y:S01]  /*49a0*/  VIADD R27, R27, 0x1 ;  /* 0x000000011b1b7836 */ /* 0x000fe20000000000 */
[----:B------:R-:W-:Y:S01]  /*49b0*/  VOTEU.ALL UP2, P4 ;  /* 0x0000000000ff7886 */ /* 0x000fe20002040000 */
[----:B------:R-:W-:Y:S01]  /*49c0*/  UMOV UR18, 0x0 ;  /* 0x0000000000127882 */ /* 0x000fe20000000000 */
[----:B------:R-:W-:Y:S03]  /*49d0*/  UISETP.NE.AND UP6, UPT, UR14, 0x3, UPT ;  /* 0x000000030e00788c */ /* 0x000fe6000bfc5270 */
[----:B-1----:R-:W1:Y:S01]  /*49e0*/  @!P1 LDC R0, c[0x0][0xb20] ;  /* 0x0002c800ff009b82 */ /* 0x002e620000000800 */
[----:B------:R-:W-:Y:S01]  /*49f0*/  UMOV UR19, 0x10000000 ;  /* 0x1000000000137882 */ /* 0x000fe20000000000 */
[----:B------:R-:W-:Y:S01]  /*4a00*/  IMAD.U32 R21, RZ, RZ, UR8 ;  /* 0x00000008ff157e24 */ /* 0x000fe2000f8e00ff */
[----:B------:R-:W-:Y:S05]  /*4a10*/  @!UP3 ULEA UR8, UR13, UR7, 0xc ;  /* 0x000000070d08b291 */ /* 0x000fea000f8e60ff */
[----:B------:R-:W5:Y:S01]  /*4a20*/  @!P1 LDC R3, c[0x0][0xb0c] ;  /* 0x0002c300ff039b82 */ /* 0x000f620000000800 */
[----:B------:R-:W-:Y:S01]  /*4a30*/  IMAD.U32 R20, RZ, RZ, UR9 ;  /* 0x00000009ff147e24 */ /* 0x000fe2000f8e00ff */
[----:B------:R-:W-:Y:S01]  /*4a40*/  UMOV UR28, UR36 ;  /* 0x00000024001c7c82 */ /* 0x000fe20008000000 */
[----:B------:R-:W-:Y:S01]  /*4a50*/  @!P4 R2UR UR21, R21 ;  /* 0x000000001515c2ca */ /* 0x000fe200000e0000 */
[----:B------:R-:W-:Y:S02]  /*4a60*/  @!UP3 UIADD3 UR24, UPT, UPT, UR8, 0x200, URZ ;  /* 0x000002000818b890 */ /* 0x000fe4000fffe0ff */
[----:B------:R-:W-:Y:S01]  /*4a70*/  @!P4 R2UR UR20, R20 ;  /* 0x000000001414c2ca */ /* 0x000fe200000e0000 */
[----:B------:R-:W-:Y:S01]  /*4a80*/  @!UP3 UIADD3 UR10, UPT, UPT, UR26, 0x20, URZ ;  /* 0x000000201a0ab890 */ /* 0x000fe2000fffe0ff */
[----:B------:R-:W-:Y:S01]  /*4a90*/  @!P4 IMAD.MOV.U32 R20, RZ, RZ, 0x1000 ;  /* 0x00001000ff14c424 */ /* 0x000fe200078e00ff */
[----:B------:R-:W-:Y:S02]  /*4aa0*/  @!UP3 UIADD3 UR8, UPT, UPT, UR8, 0xa00, URZ ;  /* 0x00000a000808b890 */ /* 0x000fe4000fffe0ff */
[----:B------:R-:W-:Y:S01]  /*4ab0*/  USEL UR9, URZ, 0x1, UP6 ;  /* 0x00000001ff097887 */ /* 0x000fe2000b000000 */
[----:B------:R-:W-:Y:S01]  /*4ac0*/  VOTEU.ALL UP1, P4 ;  /* 0x0000000000ff7886 */ /* 0x000fe20002020000 */
[----:B------:R-:W-:Y:S01]  /*4ad0*/  UMOV UR11, UR27 ;  /* 0x0000001b000b7c82 */ /* 0x000fe20008000000 */
[----:B------:R-:W-:Y:S01]  /*4ae0*/  UMOV UR12, UR36 ;  /* 0x00000024000c7c82 */ /* 0x000fe20008000000 */
[----:B------:R-:W-:Y:S02]  /*4af0*/  UPRMT UR16, UR37, 0x654, UR25 ;  /* 0x0000065425107896 */ /* 0x000fe40008000019 */
[----:B------:R-:W-:Y:S01]  /*4b00*/  LOP3.LUT R34, R34, UR9, RZ, 0x3c, !PT ;  /* 0x0000000922227c12 */ /* 0x000fe2000f8e3cff */
[----:B------:R-:W-:Y:S01]  /*4b10*/  UMOV UR9, UR25 ;  /* 0x0000001900097c82 */ /* 0x000fe20008000000 */
[----:B------:R1:W-:Y:S01]  /*4b20*/  @!UP2 UTMALDG.3D [UR24], [UR20], desc[UR18] ;  /* 0x000012181400a5b4 */ /* 0x0003e20008011000 */
[----:B------:R-:W-:Y:S01]  /*4b30*/  USEL UR14, UR14, URZ, UP6 ;  /* 0x000000ff0e0e7287 */ /* 0x000fe2000b000000 */
[----:B------:R-:W-:Y:S03]  /*4b40*/  SHF.L.U32 R12, R34, 0x1f, RZ ;  /* 0x0000001f220c7819 */ /* 0x000fe600000006ff */
[----:B------:R-:W-:Y:S01]  /*4b50*/  ULEA UR13, UR14, UR7, 0x3 ;  /* 0x000000070e0d7291 */ /* 0x000fe2000f8e18ff */
[----:B--2---:R-:W-:Y:S01]  /*4b60*/  @!P1 IMAD.HI.U32 R14, R13, R14, RZ ;  /* 0x0000000e0d0e9227 */ /* 0x004fe200078e00ff */
[----:B----4-:R-:W-:Y:S01]  /*4b70*/  @!P1 ISETP.NE.AND P0, PT, R10, 0x1, PT ;  /* 0x000000010a00980c */ /* 0x010fe20003f05270 */
[----:B------:R2:W-:Y:S01]  /*4b80*/  @!UP1 UTMALDG.3D [UR8], [UR20], desc[UR18] ;  /* 0x00001208140095b4 */ /* 0x0005e20008011000 */
[----:B------:R2:W-:Y:S01]  /*4b90*/  @!P4 SYNCS.ARRIVE.TRANS64.RED.A0TR RZ, [UR15+0x40], R20 ;  /* 0x00004014ffffc9a7 */ /* 0x0005e2000830040f */
[C---:B------:R-:W-:Y:S01]  /*4ba0*/  @!P1 IMAD.HI.U32 R11, R8.reuse, R11, RZ ;  /* 0x0000000b080b9227 */ /* 0x040fe200078e00ff */
[----:B------:R-:W-:Y:S02]  /*4bb0*/  @!P1 SHF.R.U32.HI R14, RZ, R15, R14 ;  /* 0x0000000fff0e9219 */ /* 0x000fe4000001160e */
[----:B-----5:R-:W-:Y:S02]  /*4bc0*/  @!P1 ISETP.NE.AND P2, PT, R3, 0x1, PT ;  /* 0x000000010300980c */ /* 0x020fe40003f45270 */
[----:B-1----:R-:W-:Y:S02]  /*4bd0*/  @!P1 SHF.R.U32.HI R9, RZ, R0, R11 ;  /* 0x00000000ff099219 */ /* 0x002fe4000001160b */
[----:B------:R-:W-:Y:S02]  /*4be0*/  @!P1 SEL R14, R13, R14, !P2 ;  /* 0x0000000e0d0e9207 */ /* 0x000fe40005000000 */
[----:B------:R-:W-:Y:S05]  /*4bf0*/  @!P1 SEL R9, R8, R9, !P0 ;  /* 0x0000000908099207 */ /* 0x000fea0004000000 */
[----:B------:R-:W-:Y:S01]  /*4c00*/  @!P1 IMAD.IADD R0, R9, 0x1, -R14 ;  /* 0x0000000109009824 */ /* 0x000fe200078e0a0e */
[----:B------:R-:W-:Y:S01]  /*4c10*/  SYNCS.ARRIVE.TRANS64.RED.A1T0 RZ, [UR16], RZ ;  /* 0x000000ffffff79a7 */ /* 0x000fe20008100410 */
[----:B------:R-:W-:Y:S02]  /*4c20*/  @!P1 IMAD.IADD R9, R14, 0x1, -R9 ;  /* 0x000000010e099824 */ /* 0x000fe400078e0a09 */
[----:B------:R-:W-:Y:S02]  /*4c30*/  @!P1 IMAD R13, R0, R3, R13 ;  /* 0x00000003000d9224 */ /* 0x000fe400078e020d */
[----:B------:R-:W-:Y:S01]  /*4c40*/  @!P1 IMAD R8, R9, R10, R8 ;  /* 0x0000000a09089224 */ /* 0x000fe200078e0208 */
[----:B------:R-:W1:Y:S02]  /*4c50*/  SYNCS.PHASECHK.TRANS64.TRYWAIT P5, [UR13+0x58], R12 ;  /* 0x0000580cff0075a7 */ /* 0x000e6400080a110d */
[----:B-12---:R-:W-:Y:S05]  /*4c60*/  @!P5 BRA `(.L_x_93) ;  /* 0x000000300098d947 */ /* 0x006fea0003800000 */
.L_x_168:
[----:B------:R-:W-:Y:S01]  /*4c70*/  UIADD3 UR17, UPT, UPT, UR13, 0x40, URZ ;  /* 0x000000400d117890 */ /* 0x000fe2000fffe0ff */
[----:B-1----:R-:W-:Y:S01]  /*4c80*/  @!P4 IADD3 R3, P0, PT, R32, 0x580, RZ ;  /* 0x000005802003c810 */ /* 0x002fe20007f1e0ff */
[----:B------:R-:W-:Y:S01]  /*4c90*/  VOTEU.ALL UP2, P4 ;  /* 0x0000000000ff7886 */ /* 0x000fe20002040000 */
[----:B------:R-:W-:Y:S01]  /*4ca0*/  UMOV UR22, 0x0 ;  /* 0x0000000000167882 */ /* 0x000fe20000000000 */
[----:B------:R-:W-:Y:S01]  /*4cb0*/  UPRMT UR15, UR37, 0x654, UR17 ;  /* 0x00000654250f7896 */ /* 0x000fe20008000011 */
[----:B------:R-:W-:Y:S01]  /*4cc0*/  @!P4 R2UR UR9, R3 ;  /* 0x000000000309c2ca */ /* 0x000fe200000e0000 */
[----:B------:R-:W-:Y:S01]  /*4cd0*/  @!P4 IMAD.X R0, RZ, RZ, R33, P0 ;  /* 0x000000ffff00c224 */ /* 0x000fe200000e0621 */
[----:B------:R-:W-:Y:S01]  /*4ce0*/  UMOV UR23, 0x10000000 ;  /* 0x1000000000177882 */ /* 0x000fe20000000000 */
[----:B------:R-:W-:Y:S01]  /*4cf0*/  UMOV UR19, UR27 ;  /* 0x0000001b00137c82 */ /* 0x000fe20008000000 */
[----:B------:R-:W-:Y:S01]  /*4d00*/  UMOV UR20, UR36 ;  /* 0x0000002400147c82 */ /* 0x000fe20008000000 */
[----:B------:R-:W-:Y:S01]  /*4d10*/  UMOV UR11, UR27 ;  /* 0x0000001b000b7c82 */ /* 0x000fe20008000000 */
[----:B------:R-:W-:Y:S01]  /*4d20*/  @!P4 R2UR UR8, R0 ;  /* 0x000000000008c2ca */ /* 0x000fe200000e0000 */
[----:B------:R-:W-:Y:S01]  /*4d30*/  UMOV UR12, UR36 ;  /* 0x00000024000c7c82 */ /* 0x000fe20008000000 */
[----:B------:R-:W-:Y:S01]  /*4d40*/  VOTEU.ALL UP1, P4 ;  /* 0x0000000000ff7886 */ /* 0x000fe20002020000 */
[----:B------:R-:W-:Y:S01]  /*4d50*/  @P3 R2UR UR36, R24 ;  /* 0x00000000182432ca */ /* 0x000fe200000e0000 */
[----:B------:R-:W-:Y:S01]  /*4d60*/  IMAD.IADD R20, R8, 0x1, R58 ;  /* 0x0000000108147824 */ /* 0x000fe200078e023a */
[----:B------:R-:W-:Y:S01]  /*4d70*/  ISETP.NE.AND P0, PT, R27, 0x2, PT ;  /* 0x000000021b00780c */ /* 0x000fe20003f05270 */
[----:B------:R-:W-:Y:S01]  /*4d80*/  IMAD.IADD R21, R13, 0x1, R60 ;  /* 0x000000010d157824 */ /* 0x000fe200078e023c */
[----:B------:R-:W-:Y:S01]  /*4d90*/  @!UP1 UIADD3 UR18, UPT, UPT, UR26, 0x10, URZ ;  /* 0x000000101a129890 */ /* 0x000fe2000fffe0ff */
[----:B------:R-:W-:Y:S01]  /*4da0*/  IMAD.U32 R10, RZ, RZ, UR9 ;  /* 0x00000009ff0a7e24 */ /* 0x000fe2000f8e00ff */
[----:B------:R-:W-:Y:S01]  /*4db0*/  @!UP1 UIADD3 UR10, UPT, UPT, UR26, 0x30, URZ ;  /* 0x000000301a0a9890 */ /* 0x000fe2000fffe0ff */
[----:B------:R-:W-:Y:S01]  /*4dc0*/  SEL R0, RZ, 0x1, P0 ;  /* 0x00000001ff007807 */ /* 0x000fe20000000000 */
[----:B------:R-:W-:Y:S01]  /*4dd0*/  UMOV UR9, UR17 ;  /* 0x0000001100097c82 */ /* 0x000fe20008000000 */
[----:B------:R-:W-:Y:S01]  /*4de0*/  SEL R27, R27, RZ, P0 ;  /* 0x000000ff1b1b7207 */ /* 0x000fe20000000000 */
[----:B------:R-:W-:Y:S01]  /*4df0*/  IMAD.U32 R11, RZ, RZ, UR8 ;  /* 0x00000008ff0b7e24 */ /* 0x000fe2000f8e00ff */
[----:B------:R-:W-:Y:S01]  /*4e00*/  @!P4 R2UR UR24, R10 ;  /* 0x000000000a18c2ca */ /* 0x000fe200000e0000 */
[----:B------:R-:W-:Y:S01]  /*4e10*/  @!UP1 ULEA UR8, UR14, UR7, 0xc ;  /* 0x000000070e089291 */ /* 0x000fe2000f8e60ff */
[----:B------:R-:W-:Y:S02]  /*4e20*/  LOP3.LUT R25, R25, R0, RZ, 0x3c, !PT ;  /* 0x0000000019197212 */ /* 0x000fe400078e3cff */
[----:B------:R-:W-:Y:S01]  /*4e30*/  @!P4 R2UR UR25, R11 ;  /* 0x000000000b19c2ca */ /* 0x000fe200000e0000 */
[----:B------:R-:W-:Y:S02]  /*4e40*/  @!UP1 UIADD3 UR16, UPT, UPT, UR8, 0x200, URZ ;  /* 0x0000020008109890 */ /* 0x000fe4000fffe0ff */
[----:B------:R-:W-:Y:S01]  /*4e50*/  @!UP1 UIADD3 UR8, UPT, UPT, UR8, 0xa00, URZ ;  /* 0x00000a0008089890 */ /* 0x000fe2000fffe0ff */
[----:B------:R-:W-:Y:S09]  /*4e60*/  VOTEU.ALL UP1, P4 ;  /* 0x0000000000ff7886 */ /* 0x000ff20002020000 */
[----:B------:R2:W-:Y:S01]  /*4e70*/  @!UP2 UTMALDG.3D [UR16], [UR24], desc[UR22] ;  /* 0x000016101800a5b4 */ /* 0x0005e20008011000 */
[----:B------:R2:W-:Y:S01]  /*4e80*/  @!UP1 UTMALDG.3D [UR8], [UR24], desc[UR22] ;  /* 0x00001608180095b4 */ /* 0x0005e20008011000 */
[----:B------:R2:W-:Y:S01]  /*4e90*/  @!P4 SYNCS.ARRIVE.TRANS64.RED.A0TR RZ, [UR13+0x40], R23 ;  /* 0x00004017ffffc9a7 */ /* 0x0005e2000830040d */
[----:B------:R-:W-:Y:S04]  /*4ea0*/  UIADD3 UR13, UPT, UPT, UR14, 0x1, URZ ;  /* 0x000000010e0d7890 */ /* 0x000fe8000fffe0ff */
[----:B------:R-:W-:Y:S04]  /*4eb0*/  UISETP.NE.AND UP1, UPT, UR13, 0x3, UPT ;  /* 0x000000030d00788c */ /* 0x000fe8000bf25270 */
[----:B------:R-:W-:Y:S02]  /*4ec0*/  USEL UR14, URZ, 0x1, UP1 ;  /* 0x00000001ff0e7887 */ /* 0x000fe40008800000 */
[----:B------:R-:W-:Y:S02]  /*4ed0*/  USEL UR13, UR13, URZ, UP1 ;  /* 0x000000ff0d0d7287 */ /* 0x000fe40008800000 */
[----:B------:R-:W-:Y:S02]  /*4ee0*/  UPLOP3.LUT UP1, UPT, UPT, UPT, UPT, 0x80, 0x8 ;  /* 0x000000000008789c */ /* 0x000fe40003f2f070 */
[----:B------:R-:W-:Y:S01]  /*4ef0*/  LOP3.LUT R34, R34, UR14, RZ, 0x3c, !PT ;  /* 0x0000000e22227c12 */ /* 0x000fe2000f8e3cff */
[----:B------:R-:W-:Y:S01]  /*4f00*/  SYNCS.ARRIVE.TRANS64.RED.A1T0 RZ, [UR15], RZ ;  /* 0x000000ffffff79a7 */ /* 0x000fe2000810040f */
[----:B------:R-:W-:Y:S07]  /*4f10*/  @P3 BRA `(.L_x_94) ;  /* 0xfffffff000e43947 */ /* 0x000fee000383ffff */
[----:B------:R-:W-:Y:S01]  /*4f20*/  UIADD3 UR7, UPT, UPT, UR7, 0x58, URZ ;  /* 0x0000005807077890 */ /* 0x000fe2000fffe0ff */
[----:B------:R-:W-:-:S03]  /*4f30*/  SHF.L.U32 R3, R34, 0x1f, RZ ;  /* 0x0000001f22037819 */ /* 0x000fc600000006ff */
[----:B------:R-:W-:-:S09]  /*4f40*/  ULEA UR4, UR13, UR7, 0x3 ;  /* 0x000000070d047291 */ /* 0x000fd2000f8e18ff */
[----:B------:R-:W1:Y:S02]  /*4f50*/  SYNCS.PHASECHK.TRANS64.TRYWAIT P0, [UR4], R3 ;  /* 0x00000003ff0075a7 */ /* 0x000e640008001104 */
[----:B-1----:R-:W-:Y:S05]  /*4f60*/  @!P0 BRA `(.L_x_95) ;  /* 0x0000002c00f08947 */ /* 0x002fea0003800000 */
.L_x_170:
        /* <DEDUP_REMOVED lines=9> */
.L_x_172:
[----:B------:R-:W-:-:S04]  /*5000*/  UIADD3 UR5, UPT, UPT, UR5, 0x1, URZ ;  /* 0x0000000105057890 */ /* 0x000fc8000fffe0ff */
[----:B------:R-:W-:-:S04]  /*5010*/  UISETP.NE.AND UP0, UPT, UR5, 0x3, UPT ;  /* 0x000000030500788c */ /* 0x000fc8000bf05270 */
[----:B------:R-:W-:Y:S02]  /*5020*/  USEL UR4, URZ, 0x1, UP0 ;  /* 0x00000001ff047887 */ /* 0x000fe40008000000 */
[----:B------:R-:W-:-:S04]  /*5030*/  USEL UR5, UR5, URZ, UP0 ;  /* 0x000000ff05057287 */ /* 0x000fc80008000000 */
[----:B------:R-:W-:Y:S01]  /*5040*/  ULEA UR5, UR5, UR7, 0x3 ;  /* 0x0000000705057291 */ /* 0x000fe2000f8e18ff */
[----:B-1----:R-:W-:-:S04]  /*5050*/  LOP3.LUT R3, R34, UR4, RZ, 0x3c, !PT ;  /* 0x0000000422037c12 */ /* 0x002fc8000f8e3cff */
[----:B------:R-:W-:Y:S01]  /*5060*/  SHF.L.U32 R3, R3, 0x1f, RZ ;  /* 0x0000001f03037819 */ /* 0x000fe200000006ff */
[----:B------:R-:W-:-:S07]  /*5070*/  IMAD.U32 R0, RZ, RZ, UR5 ;  /* 0x00000005ff007e24 */ /* 0x000fce000f8e00ff */
.L_x_97:
[----:B-1----:R1:W4:Y:S02]  /*5080*/  SYNCS.PHASECHK.TRANS64.TRYWAIT P0, [R0+URZ], R3 ;  /* 0x00000003000075a7 */ /* 0x00232400080011ff */
[----:B----4-:R-:W-:Y:S05]  /*5090*/  @!P0 NANOSLEEP.SYNCS 0x989680 ;  /* 0x009896800000895d */ /* 0x010fea0003900000 */
[----:B------:R-:W4:Y:S02]  /*50a0*/  @!P0 SYNCS.PHASECHK.TRANS64 P0, [R0+URZ], R3 ;  /* 0x00000003000085a7 */ /* 0x000f2400080010ff */
[----:B--2-4-:R-:W-:Y:S05]  /*50b0*/  @P0 EXIT ;  /* 0x000000000000094d */ /* 0x014fea0003800000 */
[----:B------:R-:W-:Y:S05]  /*50c0*/  BRA `(.L_x_97) ;  /* 0xfffffffc00ec7947 */ /* 0x000fea000383ffff */
.L_x_85:
[----:B------:R-:W-:-:S06]  /*50d0*/  UISETP.GE.AND UP1, UPT, UR10, 0x4, UPT ;  /* 0x000000040a00788c */ /* 0x000fcc000bf26270 */
[----:B------:R-:W-:-:S13]  /*50e0*/  PLOP3.LUT P0, PT, PT, PT, UP1, 0x80, 0x8 ;  /* 0x000000000008781c */ /* 0x000fda0003f0f018 */
[----:B------:R-:W-:Y:S05]  /*50f0*/  @!P0 EXIT ;  /* 0x000000000000894d */ /* 0x000fea0003800000 */
[----:B------:R-:W-:Y:S01]  /*5100*/  BAR.SYNC.DEFER_BLOCKING 0x6, 0xa0 ;  /* 0x0182800000007b1d */ /* 0x000fe20000010000 */
[----:B------:R-:W-:Y:S01]  /*5110*/  IMAD.SHL.U32 R4, R70, 0x200000, RZ ;  /* 0x0020000046047824 */ /* 0x000fe200078e00ff */
[----:B------:R-:W-:Y:S01]  /*5120*/  CS2R R72, SRZ ;  /* 0x0000000000487805 */ /* 0x000fe2000001ff00 */
[C---:B------:R-:W-:Y:S02]  /*5130*/  IMAD.SHL.U32 R69, R74.reuse, 0x10, RZ ;  /* 0x000000104a457824 */ /* 0x040fe400078e00ff */
[----:B------:R-:W-:Y:S01]  /*5140*/  IMAD.U32 R33, R74, 0x10000, RZ ;  /* 0x000100004a217824 */ /* 0x000fe200078e00ff */
[----:B------:R-:W-:Y:S02]  /*5150*/  UMOV UR48, 0x400 ;  /* 0x0000040000307882 */ /* 0x000fe40000000000 */
[----:B------:R-:W1:Y:S01]  /*5160*/  LDC R63, c[0x0][0x370] ;  /* 0x0000dc00ff3f7b82 */ /* 0x000e620000000800 */
[----:B------:R-:W-:Y:S01]  /*5170*/  ULEA UR48, UR37, UR48, 0x18 ;  /* 0x0000003025307291 */ /* 0x000fe2000f8ec0ff */
[----:B------:R-:W-:Y:S01]  /*5180*/  LOP3.LUT R4, R4, 0x200000, RZ, 0xc0, !PT ;  /* 0x0020000004047812 */ /* 0x000fe200078ec0ff */
[----:B------:R-:W-:Y:S01]  /*5190*/  IMAD.SHL.U32 R68, R74, 0x2, RZ ;  /* 0x000000024a447824 */ /* 0x000fe200078e00ff */
[C---:B------:R-:W-:Y:S01]  /*51a0*/  LOP3.LUT R5, R69.reuse, 0x40, RZ, 0xc0, !PT ;  /* 0x0000004045057812 */ /* 0x040fe200078ec0ff */
[----:B------:R-:W-:Y:S01]  /*51b0*/  IMAD.SHL.U32 R3, R70, 0x200, RZ ;  /* 0x0000020046037824 */ /* 0x000fe200078e00ff */
[----:B------:R-:W-:Y:S01]  /*51c0*/  LOP3.LUT R2, R69, 0x5b0, RZ, 0xc0, !PT ;  /* 0x000005b045027812 */ /* 0x000fe200078ec0ff */
[----:B------:R-:W-:Y:S01]  /*51d0*/  IMAD.MOV.U32 R30, RZ, RZ, RZ ;  /* 0x000000ffff1e7224 */ /* 0x000fe200078e00ff */
[----:B------:R-:W2:Y:S01]  /*51e0*/  LDC R28, c[0x0][0xb0c] ;  /* 0x0002c300ff1c7b82 */ /* 0x000ea20000000800 */
[----:B------:R-:W-:Y:S01]  /*51f0*/  LOP3.LUT R33, R4, 0x400000, R33, 0xf8, !PT ;  /* 0x0040000004217812 */ /* 0x000fe200078ef821 */
[----:B------:R-:W-:Y:S01]  /*5200*/  IMAD.MOV.U32 R78, RZ, RZ, RZ ;  /* 0x000000ffff4e7224 */ /* 0x000fe200078e00ff */
[----:B------:R-:W-:Y:S01]  /*5210*/  LOP3.LUT R68, R5, 0x8, R68, 0xf8, !PT ;  /* 0x0000000805447812 */ /* 0x000fe200078ef844 */
[----:B------:R-:W3:Y:S01]  /*5220*/  LDCU.64 UR54, c[0x0][0x348] ;  /* 0x00006900ff3677ac */ /* 0x000ee20008000a00 */
[----:B------:R-:W-:-:S02]  /*5230*/  LOP3.LUT R3, R2, 0x200, R3, 0xf8, !PT ;  /* 0x0000020002037812 */ /* 0x000fc400078ef803 */
[----:B------:R-:W-:Y:S01]  /*5240*/  LOP3.LUT P0, RZ, R69, 0x40, RZ, 0xc0, !PT ;  /* 0x0000004045ff7812 */ /* 0x000fe2000780c0ff */
[----:B------:R-:W4:Y:S01]  /*5250*/  LDC R61, c[0x0][0xb20] ;  /* 0x0002c800ff3d7b82 */ /* 0x000f220000000800 */
[----:B------:R-:W3:Y:S01]  /*5260*/  LDS R0, [UR48+0x130] ;  /* 0x00013030ff007984 */ /* 0x000ee20008000800 */
[----:B------:R-:W-:Y:S01]  /*5270*/  LOP3.LUT R68, R3, R68, RZ, 0xfc, !PT ;  /* 0x0000004403447212 */ /* 0x000fe200078efcff */
[----:B------:R-:W1:Y:S01]  /*5280*/  LDCU.64 UR38, c[0x0][0x888] ;  /* 0x00011100ff2677ac */ /* 0x000e620008000a00 */
[----:B------:R-:W-:Y:S01]  /*5290*/  LOP3.LUT R74, R74, 0x60, RZ, 0xc0, !PT ;  /* 0x000000604a4a7812 */ /* 0x000fe200078ec0ff */
[----:B------:R-:W1:Y:S03]  /*52a0*/  LDCU.64 UR44, c[0x0][0x890] ;  /* 0x00011200ff2c77ac */ /* 0x000e660008000a00 */
[----:B------:R-:W1:Y:S01]  /*52b0*/  LDC R27, c[0x0][0xb30] ;  /* 0x0002cc00ff1b7b82 */ /* 0x000e620000000800 */
[----:B------:R-:W-:Y:S01]  /*52c0*/  UMOV UR51, 0x1 ;  /* 0x0000000100337882 */ /* 0x000fe20000000000 */
[----:B------:R-:W-:Y:S01]  /*52d0*/  UIADD3 UR52, UPT, UPT, UR48, 0x200, URZ ;  /* 0x0000020030347890 */ /* 0x000fe2000fffe0ff */
[----:B------:R-:W-:Y:S01]  /*52e0*/  UMOV UR56, URZ ;  /* 0x000000ff00387c82 */ /* 0x000fe20008000000 */
[----:B------:R-:W-:-:S04]  /*52f0*/  UMOV UR50, URZ ;  /* 0x000000ff00327c82 */ /* 0x000fc80008000000 */
[----:B------:R-:W1:Y:S01]  /*5300*/  LDC.64 R56, c[0x0][0xb10] ;  /* 0x0002c400ff387b82 */ /* 0x000e620000000a00 */
[----:B------:R-:W-:-:S07]  /*5310*/  UMOV UR49, URZ ;  /* 0x000000ff00317c82 */ /* 0x000fce0008000000 */
[----:B------:R-:W1:Y:S08]  /*5320*/  LDC.64 R24, c[0x0][0xb18] ;  /* 0x0002c600ff187b82 */ /* 0x000e700000000a00 */
[----:B------:R-:W1:Y:S08]  /*5330*/  LDC.64 R22, c[0x0][0xb28] ;  /* 0x0002ca00ff167b82 */ /* 0x000e700000000a00 */
[----:B------:R-:W1:Y:S01]  /*5340*/  LDC.64 R54, c[0x0][0x8b0] ;  /* 0x00022c00ff367b82 */ /* 0x000e620000000a00 */
[----:B---3--:R-:W-:Y:S01]  /*5350*/  IMAD.IADD R33, R0, 0x1, R33 ;  /* 0x0000000100217824 */ /* 0x008fe200078e0221 */
[----:B------:R-:W-:-:S06]  /*5360*/  P2R R0, PR, RZ, 0x1 ;  /* 0x00000001ff007803 */ /* 0x000fcc0000000000 */
[----:B------:R-:W3:Y:S08]  /*5370*/  LDC.64 R52, c[0x0][0x8a8] ;  /* 0x00022a00ff347b82 */ /* 0x000ef00000000a00 */
[----:B--2-4-:R-:W1:Y:S02]  /*5380*/  LDC R62, c[0x0][0x374] ;  /* 0x0000dd00ff3e7b82 */ /* 0x014e640000000800 */
.L_x_128:
[----:B------:R-:W-:Y:S02]  /*5390*/  LEA R0, R78, UR48, 0x3 ;  /* 0x000000304e007c11 */ /* 0x000fe4000f8e18ff */
[----:B------:R-:W-:Y:S02]  /*53a0*/  SHF.L.U32 R3, R72, 0x1f, RZ ;  /* 0x0000001f48037819 */ /* 0x000fe400000006ff */
[----:B------:R-:W-:Y:S02]  /*53b0*/  LEA R16, R78, UR48, 0x4 ;  /* 0x000000304e107c11 */ /* 0x000fe4000f8e20ff */
[----:B------:R-:W2:Y:S02]  /*53c0*/  SYNCS.PHASECHK.TRANS64.TRYWAIT P0, [R0+URZ+0x80], R3 ;  /* 0x00008003000075a7 */ /* 0x000ea400080011ff */
[----:B-12---:R-:W-:Y:S05]  /*53d0*/  @!P0 BRA `(.L_x_98) ;  /* 0x0000002c00048947 */ /* 0x006fea0003800000 */
.L_x_173:
[----:B------:R-:W4:Y:S01]  /*53e0*/  LDC.64 R12, c[0x0][0xb10] ;  /* 0x0002c400ff0c7b82 */ /* 0x000f220000000a00 */
[----:B------:R-:W3:Y:S01]  /*53f0*/  LDS.128 R16, [R16+0x110] ;  /* 0x0001100010107984 */ /* 0x000ee20000000c00 */
[----:B-1----:R-:W-:Y:S01]  /*5400*/  ISETP.NE.AND P1, PT, R27, 0x1, PT ;  /* 0x000000011b00780c */ /* 0x002fe20003f25270 */
[----:B--2---:R-:W-:Y:S01]  /*5410*/  VIADD R0, R0, 0x90 ;  /* 0x0000009000007836 */ /* 0x004fe20000000000 */
[----:B------:R-:W-:Y:S04]  /*5420*/  ISETP.GE.AND P0, PT, R26, 0x1, PT ;  /* 0x000000011a00780c */ /* 0x000fe80003f06270 */
[----:B------:R-:W1:Y:S01]  /*5430*/  LDC.64 R10, c[0x0][0xb18] ;  /* 0x0002c600ff0a7b82 */ /* 0x000e620000000a00 */
[----:B------:R-:W-:Y:S01]  /*5440*/  PRMT R0, RZ, 0x654, R0 ;  /* 0x00000654ff007816 */ /* 0x000fe20000000000 */
[----:B------:R-:W-:Y:S01]  /*5450*/  @!PT LDS RZ, [RZ] ;  /* 0x00000000fffff984 */ /* 0x000fe20000000800 */
[----:B------:R-:W-:Y:S01]  /*5460*/  @!PT LDS RZ, [RZ] ;  /* 0x00000000fffff984 */ /* 0x000fe20000000800 */
[----:B------:R-:W-:Y:S01]  /*5470*/  @!PT LDS RZ, [RZ] ;  /* 0x00000000fffff984 */ /* 0x000fe20000000800 */
[----:B------:R-:W-:Y:S01]  /*5480*/  @!PT LDS RZ, [RZ] ;  /* 0x00000000fffff984 */ /* 0x000fe20000000800 */
[----:B------:R2:W-:Y:S06]  /*5490*/  MEMBAR.ALL.CTA ;  /* 0x0000000000007992 */ /* 0x0005ec0000008000 */
[----:B--2---:R-:W2:Y:S01]  /*54a0*/  FENCE.VIEW.ASYNC.S ;  /* 0x00000000000073c6 */ /* 0x004ea20000000000 */
[----:B------:R-:W1:Y:S08]  /*54b0*/  @!P1 LDC R14, c[0x0][0xb20] ;  /* 0x0002c800ff0e9b82 */ /* 0x000e700000000800 */
[----:B------:R-:W1:Y:S01]  /*54c0*/  @!P1 LDC R9, c[0x0][0xb0c] ;  /* 0x0002c300ff099b82 */ /* 0x000e620000000800 */
[----:B--2---:R2:W-:Y:S01]  /*54d0*/  SYNCS.ARRIVE.TRANS64.RED.A1T0 RZ, [R0+URZ], RZ ;  /* 0x000000ff00ff79a7 */ /* 0x0045e200081004ff */
[----:B---3--:R-:W-:Y:S04]  /*54e0*/  LOP3.LUT P4, RZ, R18, 0x1, RZ, 0xc0, !PT ;  /* 0x0000000112ff7812 */ /* 0x008fe8000788c0ff */
[----:B------:R-:W-:Y:S09]  /*54f0*/  P2R R75, PR, RZ, 0x10 ;  /* 0x00000010ff4b7803 */ /* 0x000ff20000000000 */
[----:B------:R-:W-:Y:S02]  /*5500*/  @P4 MOV R31, R16 ;  /* 0x00000010001f4202 */ /* 0x000fe40000000f00 */
[----:B------:R-:W-:Y:S01]  /*5510*/  @P4 LOP3.LUT R29, R17, 0xffff, RZ, 0xc0, !PT ;  /* 0x0000ffff111d4812 */ /* 0x000fe200078ec0ff */
[----:B--2-4-:R-:W-:Y:S06]  /*5520*/  @!P0 BRA `(.L_x_99) ;  /* 0x0000000000a48947 */ /* 0x014fec0003800000 */
[----:B------:R-:W-:Y:S01]  /*5530*/  IMAD.HI.U32 R36, R62, R25, RZ ;  /* 0x000000193e247227 */ /* 0x000fe200078e00ff */
[----:B------:R-:W-:Y:S02]  /*5540*/  ISETP.NE.AND P0, PT, R24, 0x1, PT ;  /* 0x000000011800780c */ /* 0x000fe40003f05270 */
[----:B------:R-:W-:Y:S01]  /*5550*/  ISETP.NE.AND P2, PT, R26, 0x1, PT ;  /* 0x000000011a00780c */ /* 0x000fe20003f45270 */
[-C--:B------:R-:W-:Y:S01]  /*5560*/  IMAD.HI.U32 R34, R63, R56.reuse, RZ ;  /* 0x000000383f227227 */ /* 0x080fe200078e00ff */
[----:B------:R-:W-:Y:S02]  /*5570*/  SHF.R.U32.HI R37, RZ, R61, R36 ;  /* 0x0000003dff257219 */ /* 0x000fe40000011624 */
[----:B------:R-:W-:Y:S01]  /*5580*/  ISETP.NE.AND P3, PT, R28, 0x1, PT ;  /* 0x000000011c00780c */ /* 0x000fe20003f65270 */
[----:B------:R-:W-:Y:S01]  /*5590*/  IMAD.HI.U32 R40, R29, R25, RZ ;  /* 0x000000191d287227 */ /* 0x000fe200078e00ff */
[----:B------:R-:W-:Y:S02]  /*55a0*/  SHF.R.U32.HI R34, RZ, R57, R34 ;  /* 0x00000039ff227219 */ /* 0x000fe40000011622 */
[----:B------:R-:W-:Y:S01]  /*55b0*/  SEL R3, R62, R37, !P0 ;  /* 0x000000253e037207 */ /* 0x000fe20004000000 */
[----:B------:R-:W-:Y:S01]  /*55c0*/  IMAD.HI.U32 R38, R31, R56, RZ ;  /* 0x000000381f267227 */ /* 0x000fe200078e00ff */
[----:B------:R-:W-:Y:S03]  /*55d0*/  SEL R7, R63, R34, !P3 ;  /* 0x000000223f077207 */ /* 0x000fe60005800000 */
[-C--:B------:R-:W-:Y:S01]  /*55e0*/  IMAD.HI.U32 R34, R3, R22.reuse, RZ ;  /* 0x0000001603227227 */ /* 0x080fe200078e00ff */
[----:B------:R-:W-:Y:S03]  /*55f0*/  SHF.R.U32.HI R38, RZ, R57, R38 ;  /* 0x00000039ff267219 */ /* 0x000fe60000011626 */
[----:B------:R-:W-:Y:S01]  /*5600*/  IMAD.HI.U32 R36, R7, R22, RZ ;  /* 0x0000001607247227 */ /* 0x000fe200078e00ff */
[----:B------:R-:W-:Y:S02]  /*5610*/  @P2 SHF.R.U32.HI R3, RZ, R23, R34 ;  /* 0x00000017ff032219 */ /* 0x000fe40000011622 */
[----:B------:R-:W-:Y:S02]  /*5620*/  SHF.R.U32.HI R34, RZ, R61, R40 ;  /* 0x0000003dff227219 */ /* 0x000fe40000011628 */
[----:B------:R-:W-:Y:S01]  /*5630*/  @P2 SHF.R.U32.HI R7, RZ, R23, R36 ;  /* 0x00000017ff072219 */ /* 0x000fe20000011624 */
[C---:B------:R-:W-:Y:S01]  /*5640*/  IMAD R2, R26.reuse, R3, RZ ;  /* 0x000000031a027224 */ /* 0x040fe200078e02ff */
[----:B------:R-:W-:Y:S02]  /*5650*/  SEL R5, R29, R34, !P0 ;  /* 0x000000221d057207 */ /* 0x000fe40004000000 */
[----:B------:R-:W-:Y:S01]  /*5660*/  SEL R3, R31, R38, !P3 ;  /* 0x000000261f037207 */ /* 0x000fe20005800000 */
[----:B------:R-:W-:Y:S01]  /*5670*/  IMAD R4, R26, R7, RZ ;  /* 0x000000071a047224 */ /* 0x000fe200078e02ff */
[C---:B------:R-:W-:Y:S01]  /*5680*/  ISETP.GE.AND P0, PT, R5.reuse, R2, PT ;  /* 0x000000020500720c */ /* 0x040fe20003f06270 */
[----:B------:R-:W-:Y:S03]  /*5690*/  IMAD.HI.U32 R6, R5, R22, RZ ;  /* 0x0000001605067227 */ /* 0x000fe600078e00ff */
[----:B------:R-:W-:Y:S01]  /*56a0*/  ISETP.GE.OR P0, PT, R3, R4, P0 ;  /* 0x000000040300720c */ /* 0x000fe20000706670 */
[----:B------:R-:W-:Y:S01]  /*56b0*/  IMAD.MOV R4, RZ, RZ, -R3 ;  /* 0x000000ffff047224 */ /* 0x000fe200078e0a03 */
[-C--:B------:R-:W-:Y:S03]  /*56c0*/  SHF.R.U32.HI R6, RZ, R23.reuse, R6 ;  /* 0x00000017ff067219 */ /* 0x080fe60000011606 */
[----:B------:R-:W-:Y:S01]  /*56d0*/  IMAD R31, R28, R4, R31 ;  /* 0x000000041c1f7224 */ /* 0x000fe200078e021f */
[----:B------:R-:W-:Y:S05]  /*56e0*/  SEL R15, R5, R6, !P2 ;  /* 0x00000006050f7207 */ /* 0x000fea0005000000 */
[----:B------:R-:W-:Y:S02]  /*56f0*/  IMAD.MOV R6, RZ, RZ, -R15 ;  /* 0x000000ffff067224 */ /* 0x000fe400078e0a0f */
[C---:B------:R-:W-:Y:S04]  /*5700*/  @!P0 IMAD.HI.U32 R2, R3.reuse, R22, RZ ;  /* 0x0000001603028227 */ /* 0x040fe800078e00ff */
[----:B------:R-:W-:Y:S01]  /*5710*/  IMAD R6, R26, R6, R5 ;  /* 0x000000061a067224 */ /* 0x000fe200078e0205 */
[----:B------:R-:W-:Y:S04]  /*5720*/  @!P0 SHF.R.U32.HI R2, RZ, R23, R2 ;  /* 0x00000017ff028219 */ /* 0x000fe80000011602 */
[----:B------:R-:W-:Y:S02]  /*5730*/  @!P0 SEL R0, R3, R2, !P2 ;  /* 0x0000000203008207 */ /* 0x000fe40005000000 */
[----:B------:R-:W-:Y:S02]  /*5740*/  IADD3 R2, PT, PT, -R5, RZ, RZ ;  /* 0x000000ff05027210 */ /* 0x000fe40007ffe1ff */
[----:B------:R-:W-:Y:S01]  /*5750*/  @!P0 IADD3 R8, PT, PT, R15, -R0, RZ ;  /* 0x800000000f088210 */ /* 0x000fe20007ffe0ff */
[----:B------:R-:W-:Y:S02]  /*5760*/  @!P0 IMAD R0, R7, R6, R0 ;  /* 0x0000000607008224 */ /* 0x000fe400078e0200 */
[----:B------:R-:W-:Y:S02]  /*5770*/  IMAD R29, R24, R2, R29 ;  /* 0x00000002181d7224 */ /* 0x000fe400078e021d */
[----:B------:R-:W-:Y:S02]  /*5780*/  @!P0 IMAD R5, R8, R26, R3 ;  /* 0x0000001a08058224 */ /* 0x000fe400078e0203 */
[----:B------:R-:W-:Y:S04]  /*5790*/  @!P0 IMAD.MOV.U32 R3, RZ, RZ, R0 ;  /* 0x000000ffff038224 */ /* 0x000fe800078e0000 */
[----:B------:R-:W-:Y:S02]  /*57a0*/  IMAD R31, R3, R28, R31 ;  /* 0x0000001c031f7224 */ /* 0x000fe400078e021f */
[----:B------:R-:W-:Y:S07]  /*57b0*/  IMAD R29, R5, R24, R29 ;  /* 0x00000018051d7224 */ /* 0x000fee00078e021d */
.L_x_99:
[----:B-1----:R-:W-:Y:S01]  /*57c0*/  @!P1 ISETP.NE.AND P0, PT, R10, 0x1, PT ;  /* 0x000000010a00980c */ /* 0x002fe20003f05270 */
[----:B------:R-:W-:Y:S01]  /*57d0*/  @!P1 IMAD.HI.U32 R0, R31, R12, RZ ;  /* 0x0000000c1f009227 */ /* 0x000fe200078e00ff */
[----:B------:R-:W-:Y:S01]  /*57e0*/  @!P1 ISETP.NE.AND P2, PT, R9, 0x1, PT ;  /* 0x000000010900980c */ /* 0x000fe20003f45270 */
[----:B------:R-:W-:Y:S01]  /*57f0*/  ULOP3.LUT UP0, URZ, UR52, 0x90, URZ, 0xc0, !UPT ;  /* 0x0000009034ff7892 */ /* 0x000fe2000f80c0ff */
[----:B------:R-:W-:Y:S01]  /*5800*/  R2UR UR42, R21 ;  /* 0x00000000152a72ca */ /* 0x000fe200000e0000 */
[----:B------:R-:W-:Y:S01]  /*5810*/  @!P1 IMAD.HI.U32 R3, R29, R11, RZ ;  /* 0x0000000b1d039227 */ /* 0x000fe200078e00ff */
[----:B------:R-:W-:Y:S02]  /*5820*/  @!P1 SHF.R.U32.HI R0, RZ, R13, R0 ;  /* 0x0000000dff009219 */ /* 0x000fe40000011600 */
[----:B------:R-:W-:Y:S01]  /*5830*/  R2UR UR41, R20 ;  /* 0x00000000142972ca */ /* 0x000fe200000e0000 */
[----:B------:R-:W-:Y:S01]  /*5840*/  VIADD R78, R78, 0x1 ;  /* 0x000000014e4e7836 */ /* 0x000fe20000000000 */
[----:B------:R-:W-:Y:S02]  /*5850*/  @!P1 SHF.R.U32.HI R2, RZ, R14, R3 ;  /* 0x0000000eff029219 */ /* 0x000fe40000011603 */
[----:B------:R-:W-:Y:S02]  /*5860*/  @!P1 SEL R3, R31, R0, !P2 ;  /* 0x000000001f039207 */ /* 0x000fe40005000000 */
[----:B------:R-:W-:Y:S02]  /*5870*/  @!P1 SEL R2, R29, R2, !P0 ;  /* 0x000000021d029207 */ /* 0x000fe40004000000 */
[----:B------:R-:W-:Y:S01]  /*5880*/  @P4 SHF.R.U32.HI R71, RZ, 0x10, R17 ;  /* 0x00000010ff474819 */ /* 0x000fe20000011611 */
[----:B------:R-:W-:Y:S02]  /*5890*/  USHF.L.U32 UR42, UR42, 0x6, URZ ;  /* 0x000000062a2a7899 */ /* 0x000fe400080006ff */
[----:B------:R-:W-:Y:S02]  /*58a0*/  @!P1 IMAD.IADD R0, R2, 0x1, -R3 ;  /* 0x0000000102009824 */ /* 0x000fe400078e0a03 */
[----:B------:R-:W-:Y:S01]  /*58b0*/  @!P1 IMAD.IADD R2, R3, 0x1, -R2 ;  /* 0x0000000103029824 */ /* 0x000fe200078e0a02 */
[----:B------:R-:W-:Y:S01]  /*58c0*/  USHF.L.U32 UR41, UR41, 0x6, URZ ;  /* 0x0000000629297899 */ /* 0x000fe200080006ff */
[----:B------:R-:W-:Y:S02]  /*58d0*/  @!P1 IMAD R31, R0, R9, R31 ;  /* 0x00000009001f9224 */ /* 0x000fe400078e021f */
[----:B------:R-:W-:Y:S01]  /*58e0*/  @!P1 IMAD R29, R2, R10, R29 ;  /* 0x0000000a021d9224 */ /* 0x000fe200078e021d */
[----:B------:R-:W-:Y:S08]  /*58f0*/  BRA.U !UP0, `(.L_x_100) ;  /* 0x00000001087c7547 */ /* 0x000ff0000b800000 */
[----:B------:R-:W1:Y:S01]  /*5900*/  LDCU.64 UR8, c[0x4][0x80] ;  /* 0x01001000ff0877ac */ /* 0x000e620008000a00 */
[----:B------:R-:W-:Y:S01]  /*5910*/  MOV R2, 0x0 ;  /* 0x0000000000027802 */ /* 0x000fe20000000f00 */
[----:B------:R-:W-:Y:S02]  /*5920*/  HFMA2 R12, -RZ, RZ, 0, 5.9604644775390625e-08 ;  /* 0x00000001ff0c7431 */ /* 0x000fe400000001ff */
[----:B------:R-:W-:Y:S01]  /*5930*/  IMAD.MOV.U32 R8, RZ, RZ, 0x70 ;  /* 0x00000070ff087424 */ /* 0x000fe200078e00ff */
[----:B------:R2:W3:Y:S01]  /*5940*/  LDC.64 R14, c[0x4][R2] ;  /* 0x01000000020e7b82 */ /* 0x0004e20000000a00 */
[----:B------:R-:W4:Y:S01]  /*5950*/  LDCU.64 UR6, c[0x4][0x88] ;  /* 0x01001100ff0677ac */ /* 0x000f220008000a00 */
[----:B------:R-:W-:Y:S01]  /*5960*/  IMAD.MOV.U32 R13, RZ, RZ, RZ ;  /* 0x000000ffff0d7224 */ /* 0x000fe200078e00ff */
[----:B------:R-:W2:Y:S01]  /*5970*/  LDCU.64 UR4, c[0x4][0x8] ;  /* 0x01000100ff0477ac */ /* 0x000ea20008000a00 */
[----:B-1----:R-:W-:Y:S01]  /*5980*/  MOV R5, UR9 ;  /* 0x0000000900057c02 */ /* 0x002fe20008000f00 */
[----:B------:R-:W-:Y:S01]  /*5990*/  IMAD.U32 R4, RZ, RZ, UR8 ;  /* 0x00000008ff047e24 */ /* 0x000fe2000f8e00ff */
[----:B----4-:R-:W-:Y:S01]  /*59a0*/  MOV R7, UR7 ;  /* 0x0000000700077c02 */ /* 0x010fe20008000f00 */
[----:B------:R-:W-:Y:S01]  /*59b0*/  IMAD.U32 R6, RZ, RZ, UR6 ;  /* 0x00000006ff067e24 */ /* 0x000fe2000f8e00ff */
[----:B--2---:R-:W-:Y:S01]  /*59c0*/  MOV R11, UR5 ;  /* 0x00000005000b7c02 */ /* 0x004fe20008000f00 */
[----:B------:R-:W-:Y:S02]  /*59d0*/  IMAD.U32 R10, RZ, RZ, UR4 ;  /* 0x00000004ff0a7e24 */ /* 0x000fe4000f8e00ff */
[----:B------:R-:W-:Y:S07]  /*59e0*/  LEPC R20, `(.L_x_101) ;  /* 0x000000001014794e */ /* 0x000fee0000000000 */
[----:B---3-5:R-:W-:Y:S05]  /*59f0*/  CALL.ABS.NOINC R14 ;  /* 0x000000000e007343 */ /* 0x028fea0003c00000 */
.L_x_101:
[----:B------:R-:W1:Y:S01]  /*5a00*/  LDCU.64 UR8, c[0x4][0x80] ;  /* 0x01001000ff0877ac */ /* 0x000e620008000a00 */
[----:B------:R-:W2:Y:S01]  /*5a10*/  LDC.64 R2, c[0x4][R2] ;  /* 0x0100000002027b82 */ /* 0x000ea20000000a00 */
[----:B------:R-:W-:Y:S02]  /*5a20*/  HFMA2 R12, -RZ, RZ, 0, 5.9604644775390625e-08 ;  /* 0x00000001ff0c7431 */ /* 0x000fe400000001ff */
[----:B------:R-:W-:Y:S02]  /*5a30*/  IMAD.MOV.U32 R8, RZ, RZ, 0x70 ;  /* 0x00000070ff087424 */ /* 0x000fe400078e00ff */
[----:B------:R-:W-:Y:S01]  /*5a40*/  IMAD.MOV.U32 R13, RZ, RZ, RZ ;  /* 0x000000ffff0d7224 */ /* 0x000fe200078e00ff */
[----:B------:R-:W3:Y:S01]  /*5a50*/  LDCU.64 UR6, c[0x4][0x88] ;  /* 0x01001100ff0677ac */ /* 0x000ee20008000a00 */
[----:B------:R-:W4:Y:S01]  /*5a60*/  LDCU.64 UR4, c[0x4][0x8] ;  /* 0x01000100ff0477ac */ /* 0x000f220008000a00 */
[----:B-1----:R-:W-:Y:S02]  /*5a70*/  MOV R4, UR8 ;  /* 0x0000000800047c02 */ /* 0x002fe40008000f00 */
[----:B------:R-:W-:Y:S02]  /*5a80*/  MOV R5, UR9 ;  /* 0x0000000900057c02 */ /* 0x000fe40008000f00 */
[----:B---3--:R-:W-:Y:S01]  /*5a90*/  MOV R7, UR7 ;  /* 0x0000000700077c02 */ /* 0x008fe20008000f00 */
[----:B------:R-:W-:Y:S01]  /*5aa0*/  IMAD.U32 R6, RZ, RZ, UR6 ;  /* 0x00000006ff067e24 */ /* 0x000fe2000f8e00ff */
[----:B----4-:R-:W-:Y:S01]  /*5ab0*/  MOV R11, UR5 ;  /* 0x00000005000b7c02 */ /* 0x010fe20008000f00 */
[----:B------:R-:W-:Y:S02]  /*5ac0*/  IMAD.U32 R10, RZ, RZ, UR4 ;  /* 0x00000004ff0a7e24 */ /* 0x000fe4000f8e00ff */
[----:B------:R-:W-:Y:S07]  /*5ad0*/  LEPC R20, `(.L_x_100) ;  /* 0x000000001014794e */ /* 0x000fee0000000000 */
[----:B--2---:R-:W-:Y:S05]  /*5ae0*/  CALL.ABS.NOINC R2 ;  /* 0x0000000002007343 */ /* 0x004fea0003c00000 */
.L_x_100:
[----:B------:R-:W-:Y:S01]  /*5af0*/  ISETP.NE.U32.AND P4, PT, R54, RZ, PT ;  /* 0x000000ff3600720c */ /* 0x000fe20003f85070 */
[----:B------:R-:W-:Y:S01]  /*5b00*/  UISETP.NE.AND UP2, UPT, UR53, URZ, UPT ;  /* 0x000000ff3500728c */ /* 0x000fe2000bf45270 */
[----:B------:R-:W-:Y:S01]  /*5b10*/  ISETP.NE.U32.AND P2, PT, RZ, UR38, PT ;  /* 0x00000026ff007c0c */ /* 0x000fe2000bf45070 */
[----:B------:R-:W-:Y:S01]  /*5b20*/  UISETP.NE.U32.AND UP1, UPT, UR44, URZ, UPT ;  /* 0x000000ff2c00728c */ /* 0x000fe2000bf25070 */
[----:B------:R-:W-:Y:S01]  /*5b30*/  ISETP.NE.AND.EX P4, PT, R55, RZ, PT, P4 ;  /* 0x000000ff3700720c */ /* 0x000fe20003f85340 */
[----:B------:R-:W-:Y:S01]  /*5b40*/  UPLOP3.LUT UP0, UPT, UPT, UPT, UPT, 0x40, 0x4 ;  /* 0x000000000004789c */ /* 0x000fe20003f0e870 */
[----:B------:R-:W-:Y:S01]  /*5b50*/  ISETP.NE.AND.EX P2, PT, RZ, UR39, PT, P2 ;  /* 0x00000027ff007c0c */ /* 0x000fe2000bf45320 */
[----:B------:R-:W-:Y:S01]  /*5b60*/  UISETP.NE.AND.EX UP1, UPT, UR45, URZ, UPT, UP1 ;  /* 0x000000ff2d00728c */ /* 0x000fe2000bf25310 */
[----:B------:R-:W-:Y:S04]  /*5b70*/  PLOP3.LUT P1, PT, PT, PT, UP2, 0x80, 0x8 ;  /* 0x000000000008781c */ /* 0x000fe80003f2f028 */
[----:B------:R-:W-:Y:S06]  /*5b80*/  @UP2 UPLOP3.LUT UP0, UPT, UPT, UPT, UP1, 0x80, 0x8 ;  /* 0x000000000008289c */ /* 0x000fec0003f0f010 */
[----:B------:R-:W-:Y:S01]  /*5b90*/  PLOP3.LUT P0, PT, PT, PT, UP0, 0x80, 0x8 ;  /* 0x000000000008781c */ /* 0x000fe20003f0f008 */
[----:B------:R-:W-:Y:S01]  /*5ba0*/  @!UPT UIADD3 URZ, UPT, UPT, URZ, URZ, URZ ;  /* 0x000000fffffff290 */ /* 0x000fe2000fffe0ff */
[----:B------:R-:W-:Y:S11]  /*5bb0*/  BRA.U !UP1, `(.L_x_102) ;  /* 0x0000000109387547 */ /* 0x000ff6000b800000 */
[----:B------:R-:W-:Y:S01]  /*5bc0*/  UISETP.NE.U32.AND UP0, UPT, UR38, URZ, UPT ;  /* 0x000000ff2600728c */ /* 0x000fe2000bf05070 */
[----:B------:R-:W-:Y:S02]  /*5bd0*/  HFMA2 R0, -RZ, RZ, 0, 5.9604644775390625e-08 ;  /* 0x00000001ff007431 */ /* 0x000fe400000001ff */
[----:B------:R-:W-:Y:S01]  /*5be0*/  IMAD.MOV.U32 R59, RZ, RZ, 0x1 ;  /* 0x00000001ff3b7424 */ /* 0x000fe200078e00ff */
[----:B------:R-:W-:Y:S06]  /*5bf0*/  UISETP.NE.AND.EX UP0, UPT, UR39, URZ, UPT, UP0 ;  /* 0x000000ff2700728c */ /* 0x000fec000bf05300 */
[----:B------:R-:W-:Y:S05]  /*5c00*/  PLOP3.LUT P3, PT, PT, PT, UP0, 0x80, 0x8 ;  /* 0x000000000008781c */ /* 0x000fea0003f6f008 */
[----:B------:R-:W1:Y:S01]  /*5c10*/  @UP0 LDCU.64 UR6, c[0x0][0x888] ;  /* 0x00011100ff0607ac */ /* 0x000e620008000a00 */
[----:B------:R-:W-:Y:S07]  /*5c20*/  @UP0 UIMAD UR4, UR36, UR44, URZ ;  /* 0x0000002c240402a4 */ /* 0x000fee000f8e02ff */
[----:B------:R-:W-:Y:S01]  /*5c30*/  @!P3 PRMT R59, R0, 0x7610, R59 ;  /* 0x00007610003bb816 */ /* 0x000fe2000000003b */
[----:B-1----:R-:W-:Y:S03]  /*5c40*/  @UP0 UIMAD.WIDE UR6, UR4, 0x4, UR6 ;  /* 0x00000004040608a5 */ /* 0x002fe6000f8e0206 */
[----:B------:R-:W1:Y:S03]  /*5c50*/  @!UP0 LDCU UR4, c[0x0][0x880] ;  /* 0x00011000ff0487ac */ /* 0x000e660008000800 */
[----:B------:R-:W-:Y:S01]  /*5c60*/  IMAD.U32 R2, RZ, RZ, UR6 ;  /* 0x00000006ff027e24 */ /* 0x000fe2000f8e00ff */
[----:B------:R-:W-:Y:S05]  /*5c70*/  MOV R3, UR7 ;  /* 0x0000000700037c02 */ /* 0x000fea0008000f00 */
[----:B-----5:R2:W5:Y:S02]  /*5c80*/  @P3 LDG.E R35, desc[UR46][R2.64] ;  /* 0x0000002e02233981 */ /* 0x020564000c1e1900 */
[----:B-12---:R-:W-:Y:S02]  /*5c90*/  @!P3 IMAD.U32 R35, RZ, RZ, UR4 ;  /* 0x00000004ff23be24 */ /* 0x006fe4000f8e00ff */
.L_x_102:
[----:B------:R-:W-:Y:S05]  /*5ca0*/  @!P4 BRA `(.L_x_103) ;  /* 0x000000000020c947 */ /* 0x000fea0003800000 */
[----:B------:R-:W-:Y:S04]  /*5cb0*/  ISETP.NE.U32.AND P3, PT, R52, RZ, PT ;  /* 0x000000ff3400720c */ /* 0x000fe80003f65070 */
[----:B------:R-:W-:Y:S11]  /*5cc0*/  ISETP.NE.AND.EX P3, PT, R53, RZ, PT, P3 ;  /* 0x000000ff3500720c */ /* 0x000ff60003f65330 */
[----:B------:R-:W-:Y:S02]  /*5cd0*/  @!UPT UIADD3 URZ, UPT, UPT, URZ, URZ, URZ ;  /* 0x000000fffffff290 */ /* 0x000fe4000fffe0ff */
[----:B------:R-:W1:Y:S01]  /*5ce0*/  @P3 LDC.64 R2, c[0x0][0x8a8] ;  /* 0x00022a00ff023b82 */ /* 0x000e620000000a00 */
[----:B------:R-:W-:Y:S04]  /*5cf0*/  @P3 IMAD R0, R54, UR36, RZ ;  /* 0x0000002436003c24 */ /* 0x000fe8000f8e02ff */
[----:B-1----:R-:W-:Y:S05]  /*5d00*/  @P3 IMAD.WIDE R2, R0, 0x4, R2 ;  /* 0x0000000400023825 */ /* 0x002fea00078e0202 */
[----:B-----5:R1:W5:Y:S02]  /*5d10*/  @P3 LDG.E R32, desc[UR46][R2.64] ;  /* 0x0000002e02203981 */ /* 0x020364000c1e1900 */
[----:B-1----:R-:W2:Y:S02]  /*5d20*/  @!P3 LDC R32, c[0x0][0x8a0] ;  /* 0x00022800ff20bb82 */ /* 0x002ea40000000800 */
.L_x_103:
[----:B-----5:R-:W-:Y:S01]  /*5d30*/  FSETP.NEU.AND P3, PT, R35, RZ, PT ;  /* 0x000000ff2300720b */ /* 0x020fe20003f6d000 */
[----:B------:R-:W-:Y:S01]  /*5d40*/  ULOP3.LUT UR4, UR51, 0x1, URZ, 0x3c, !UPT ;  /* 0x0000000133047892 */ /* 0x000fe2000f8e3cff */
[----:B------:R-:W-:Y:S01]  /*5d50*/  SEL R5, RZ, 0xffffffff, P2 ;  /* 0xffffffffff057807 */ /* 0x000fe20001000000 */
[----:B------:R-:W-:Y:S01]  /*5d60*/  IMAD.U32 R38, RZ, RZ, UR56 ;  /* 0x00000038ff267e24 */ /* 0x000fe2000f8e00ff */
[----:B------:R-:W-:Y:S01]  /*5d70*/  @P1 LOP3.LUT P2, RZ, R59, 0xff, RZ, 0xc0, !PT ;  /* 0x000000ff3bff1812 */ /* 0x000fe2000784c0ff */
[----:B------:R-:W-:Y:S01]  /*5d80*/  IMAD.SHL.U32 R81, R68, 0x2, RZ ;  /* 0x0000000244517824 */ /* 0x000fe200078e00ff */
[----:B------:R-:W-:Y:S01]  /*5d90*/  @P1 SEL R2, RZ, 0xffffffff, P3 ;  /* 0xffffffffff021807 */ /* 0x000fe20001800000 */
[----:B------:R-:W-:Y:S01]  /*5da0*/  IMAD.U32 R83, RZ, RZ, UR4 ;  /* 0x00000004ff537e24 */ /* 0x000fe2000f8e00ff */
[----:B------:R-:W-:Y:S01]  /*5db0*/  LEA R76, R30, UR48, 0x3 ;  /* 0x000000301e4c7c11 */ /* 0x000fe2000f8e18ff */
[----:B------:R-:W-:Y:S01]  /*5dc0*/  IMAD.SHL.U32 R38, R38, 0x1000, RZ ;  /* 0x0000100026267824 */ /* 0x000fe200078e00ff */
[----:B------:R-:W-:Y:S01]  /*5dd0*/  @P0 SEL R2, R5, R2, !P2 ;  /* 0x0000000205020207 */ /* 0x000fe20005000000 */
[----:B------:R-:W-:Y:S01]  /*5de0*/  BSSY B1, `(.L_x_104) ;  /* 0x0000035000017945 */ /* 0x000fe20003800000 */
[----:B------:R-:W-:Y:S01]  /*5df0*/  SHF.L.U32 R3, R73, 0x1f, RZ ;  /* 0x0000001f49037819 */ /* 0x000fe200000006ff */
[----:B------:R-:W-:Y:S01]  /*5e00*/  IMAD.MOV.U32 R82, RZ, RZ, 0x1 ;  /* 0x00000001ff527424 */ /* 0x000fe200078e00ff */
[----:B------:R-:W-:Y:S01]  /*5e10*/  @P1 LOP3.LUT R2, R2, 0x1, RZ, 0xc0, !PT ;  /* 0x0000000102021812 */ /* 0x000fe200078ec0ff */
[----:B------:R-:W-:Y:S01]  /*5e20*/  IMAD R34, R30, 0x20, R33 ;  /* 0x000000201e227824 */ /* 0x000fe200078e0221 */
[----:B------:R-:W-:Y:S01]  /*5e30*/  PLOP3.LUT P2, PT, PT, PT, UP1, 0x80, 0x8 ;  /* 0x000000000008781c */ /* 0x000fe20003f4f018 */
[----:B------:R-:W-:Y:S01]  /*5e40*/  IMAD.U32 R80, RZ, RZ, UR56 ;  /* 0x00000038ff507e24 */ /* 0x000fe2000f8e00ff */
[----:B------:R-:W-:Y:S01]  /*5e50*/  ISETP.NE.U32.OR P5, PT, R2, 0x1, !P1 ;  /* 0x000000010200780c */ /* 0x000fe20004fa5470 */
[----:B------:R-:W-:Y:S01]  /*5e60*/  IMAD.U32 R2, RZ, RZ, UR56 ;  /* 0x00000038ff027e24 */ /* 0x000fe2000f8e00ff */
[----:B------:R-:W-:Y:S02]  /*5e70*/  CS2R R50, SRZ ;  /* 0x0000000000327805 */ /* 0x000fe4000001ff00 */
[----:B------:R-:W-:Y:S02]  /*5e80*/  CS2R R48, SRZ ;  /* 0x0000000000307805 */ /* 0x000fe4000001ff00 */
[----:B------:R-:W-:Y:S02]  /*5e90*/  P2R R79, PR, RZ, 0x20 ;  /* 0x00000020ff4f7803 */ /* 0x000fe40000000000 */
[----:B------:R-:W-:Y:S02]  /*5ea0*/  CS2R R42, SRZ ;  /* 0x00000000002a7805 */ /* 0x000fe4000001ff00 */
[----:B------:R-:W-:Y:S02]  /*5eb0*/  LEA R0, R2, UR48, 0x3 ;  /* 0x0000003002007c11 */ /* 0x000fe4000f8e18ff */
[----:B------:R-:W-:Y:S02]  /*5ec0*/  CS2R R40, SRZ ;  /* 0x0000000000287805 */ /* 0x000fe4000001ff00 */
[----:B------:R-:W-:Y:S02]  /*5ed0*/  SEL R2, RZ, 0xffffffff, P3 ;  /* 0xffffffffff027807 */ /* 0x000fe40001800000 */
[----:B------:R-:W-:Y:S02]  /*5ee0*/  LOP3.LUT P3, R77, R59, 0xff, RZ, 0xc0, !PT ;  /* 0x000000ff3b4d7812 */ /* 0x000fe4000786c0ff */
[----:B------:R-:W-:Y:S02]  /*5ef0*/  IADD3 R39, PT, PT, R38, UR48, R81 ;  /* 0x0000003026277c10 */ /* 0x000fe4000fffe051 */
[----:B------:R-:W-:Y:S02]  /*5f00*/  @P5 SHF.L.U32 R7, R83, 0x1f, RZ ;  /* 0x0000001f53075819 */ /* 0x000fe400000006ff */
[----:B------:R-:W-:Y:S02]  /*5f10*/  @P2 SEL R2, R5, R2, !P3 ;  /* 0x0000000205022207 */ /* 0x000fe40005800000 */
[----:B------:R-:W1:Y:S02]  /*5f20*/  @P5 SYNCS.PHASECHK.TRANS64.TRYWAIT P1, [R0+URZ+0x40], R7 ;  /* 0x00004007000055a7 */ /* 0x000e6400080211ff */
[----:B------:R-:W-:Y:S04]  /*5f30*/  LOP3.LUT R2, R2, 0x1, RZ, 0xc0, !PT ;  /* 0x0000000102027812 */ /* 0x000fe800078ec0ff */
[----:B------:R-:W-:Y:S04]  /*5f40*/  ISETP.NE.U32.AND P4, PT, R2, 0x1, PT ;  /* 0x000000010200780c */ /* 0x000fe80003f85070 */
[----:B------:R-:W-:Y:S01]  /*5f50*/  P2R R85, PR, RZ, 0x10 ;  /* 0x00000010ff557803 */ /* 0x000fe20000000000 */
[----:B------:R3:W4:Y:S01]  /*5f60*/  SYNCS.PHASECHK.TRANS64.TRYWAIT P0, [R76+URZ+0xa0], R3 ;  /* 0x0000a0034c0075a7 */ /* 0x00072200080011ff */
[----:B-1----:R-:W-:Y:S01]  /*5f70*/  @P5 SEL R82, RZ, 0x1, !P1 ;  /* 0x00000001ff525807 */ /* 0x002fe20004800000 */
[----:B---3--:R-:W-:Y:S06]  /*5f80*/  @!P5 BRA `(.L_x_105) ;  /* 0x000000000068d947 */ /* 0x008fec0003800000 */
[----:B------:R-:W-:Y:S01]  /*5f90*/  LOP3.LUT P5, RZ, R69, 0x40, RZ, 0xc0, !PT ;  /* 0x0000004045ff7812 */ /* 0x000fe200078ac0ff */
[C---:B------:R-:W-:Y:S01]  /*5fa0*/  VIADD R4, R39.reuse, 0x200 ;  /* 0x0000020027047836 */ /* 0x040fe20000000000 */
[----:B------:R-:W-:Y:S01]  /*5fb0*/  ISETP.NE.AND P2, PT, R82, RZ, PT ;  /* 0x000000ff5200720c */ /* 0x000fe20003f45270 */
[----:B------:R-:W-:Y:S01]  /*5fc0*/  BSSY B0, `(.L_x_106) ;  /* 0x000000d000007945 */ /* 0x000fe20003800000 */
[----:B------:R-:W-:Y:S01]  /*5fd0*/  PLOP3.LUT P1, PT, PT, PT, PT, 0x8, 0x80 ;  /* 0x000000000080781c */ /* 0x000fe20003f2e170 */
[----:B------:R-:W-:Y:S01]  /*5fe0*/  @P4 VIADD R2, R39, 0x210 ;  /* 0x0000021027024836 */ /* 0x000fe20000000000 */
[----:B------:R-:W-:Y:S02]  /*5ff0*/  @P4 PLOP3.LUT P1, PT, P5, PT, PT, 0x80, 0x8 ;  /* 0x000000000008481c */ /* 0x000fe40002f2f070 */
[----:B------:R-:W-:Y:S02]  /*6000*/  CS2R R50, SRZ ;  /* 0x0000000000327805 */ /* 0x000fe4000001ff00 */
[----:B------:R-:W-:Y:S02]  /*6010*/  CS2R R48, SRZ ;  /* 0x0000000000307805 */ /* 0x000fe4000001ff00 */
[----:B------:R-:W-:Y:S02]  /*6020*/  CS2R R42, SRZ ;  /* 0x00000000002a7805 */ /* 0x000fe4000001ff00 */
[----:B------:R-:W-:Y:S05]  /*6030*/  CS2R R40, SRZ ;  /* 0x0000000000287805 */ /* 0x000fea000001ff00 */
[----:B------:R-:W-:Y:S01]  /*6040*/  @P1 VIADD R2, R4, 0xfffffff0 ;  /* 0xfffffff004021836 */ /* 0x000fe20000000000 */
[----:B------:R-:W-:Y:S06]  /*6050*/  @P2 BRA `(.L_x_107) ;  /* 0x00000000000c2947 */ /* 0x000fec0003800000 */
[----:B------:R-:W-:Y:S04]  /*6060*/  SHF.L.U32 R5, R83, 0x1f, RZ ;  /* 0x0000001f53057819 */ /* 0x000fe800000006ff */
[----:B------:R-:W1:Y:S02]  /*6070*/  SYNCS.PHASECHK.TRANS64.TRYWAIT P1, [R0+URZ+0x40], R5 ;  /* 0x00004005000075a7 */ /* 0x000e6400080211ff */
[----:B-1----:R-:W-:Y:S05]  /*6080*/  @!P1 BRA `(.L_x_108) ;  /* 0x0000001c00ec9947 */ /* 0x002fea0003800000 */
.L_x_107:
[----:B------:R-:W-:Y:S05]  /*6090*/  BSYNC B0 ;  /* 0x0000000000007941 */ /* 0x000fea0003800000 */
.L_x_106:
[----:B------:R-:W-:Y:S01]  /*60a0*/  UIADD3 UR5, UPT, UPT, UR56, 0x1, URZ ;  /* 0x0000000138057890 */ /* 0x000fe2000fffe0ff */
[----:B------:R-:W-:Y:S03]  /*60b0*/  ISETP.NE.AND P1, PT, R85, RZ, PT ;  /* 0x000000ff5500720c */ /* 0x000fe60003f25270 */
[----:B------:R-:W-:Y:S04]  /*60c0*/  UISETP.NE.AND UP0, UPT, UR5, 0x3, UPT ;  /* 0x000000030500788c */ /* 0x000fe8000bf05270 */
[----:B------:R-:W-:Y:S02]  /*60d0*/  USEL UR4, URZ, 0x1, UP0 ;  /* 0x00000001ff047887 */ /* 0x000fe40008000000 */
[----:B------:R-:W-:Y:S04]  /*60e0*/  USEL UR5, UR5, URZ, UP0 ;  /* 0x000000ff05057287 */ /* 0x000fe80008000000 */
[----:B------:R3:W1:Y:S01]  /*60f0*/  @P1 LDS.128 R48, [R2] ;  /* 0x0000000002301984 */ /* 0x0006620000000c00 */
[----:B------:R-:W-:Y:S01]  /*6100*/  LOP3.LUT R83, R83, UR4, RZ, 0x3c, !PT ;  /* 0x0000000453537c12 */ /* 0x000fe2000f8e3cff */
[----:B------:R-:W-:Y:S02]  /*6110*/  IMAD.U32 R80, RZ, RZ, UR5 ;  /* 0x00000005ff507e24 */ /* 0x000fe4000f8e00ff */
[----:B------:R3:W1:Y:S04]  /*6120*/  @P1 LDS.128 R40, [R39+0x200] ;  /* 0x0002000027281984 */ /* 0x0006680000000c00 */
.L_x_105:
[----:B------:R-:W-:Y:S05]  /*6130*/  BSYNC B1 ;  /* 0x0000000000017941 */ /* 0x000fea0003800000 */
.L_x_104:
[----:B-1----:R-:W-:Y:S04]  /*6140*/  SHF.R.U32.HI R5, RZ, 0x15, R34 ;  /* 0x00000015ff057819 */ /* 0x002fe80000011622 */
[----:B------:R-:W-:Y:S01]  /*6150*/  LOP3.LUT P1, RZ, R5, 0x3, R70, 0x48, !PT ;  /* 0x0000000305ff7812 */ /* 0x000fe20007824846 */
[----:B------:R-:W-:Y:S01]  /*6160*/  @!UPT UIADD3 URZ, UPT, UPT, URZ, URZ, URZ ;  /* 0x000000fffffff290 */ /* 0x000fe2000fffe0ff */
[----:B----4-:R-:W-:Y:S11]  /*6170*/  @P0 BRA `(.L_x_109) ;  /* 0x0000000000080947 */ /* 0x010ff60003800000 */
[----:B------:R-:W1:Y:S02]  /*6180*/  SYNCS.PHASECHK.TRANS64.TRYWAIT P0, [R76+URZ+0xa0], R3 ;  /* 0x0000a0034c0075a7 */ /* 0x000e6400080011ff */
[----:B-1----:R-:W-:Y:S05]  /*6190*/  @!P0 BRA `(.L_x_110) ;  /* 0x0000001c00bc8947 */ /* 0x002fea0003800000 */
.L_x_109:
[----:B------:R-:W-:Y:S05]  /*61a0*/  @!P1 BRA `(.L_x_111) ;  /* 0x0000000000409947 */ /* 0x000fea0003800000 */
[----:B------:R-:W4:Y:S01]  /*61b0*/  LDCU.64 UR8, c[0x4][0x70] ;  /* 0x01000e00ff0877ac */ /* 0x000f220008000a00 */
[----:B-1----:R-:W-:Y:S01]  /*61c0*/  MOV R3, 0x0 ;  /* 0x0000000000037802 */ /* 0x002fe20000000f00 */
[----:B------:R-:W-:Y:S02]  /*61d0*/  HFMA2 R12, -RZ, RZ, 0, 5.9604644775390625e-08 ;  /* 0x00000001ff0c7431 */ /* 0x000fe400000001ff */
[----:B------:R-:W-:Y:S02]  /*61e0*/  IMAD.MOV.U32 R8, RZ, RZ, 0x192 ;  /* 0x00000192ff087424 */ /* 0x000fe400078e00ff */
[----:B------:R-:W-:Y:S01]  /*61f0*/  IMAD.MOV.U32 R13, RZ, RZ, RZ ;  /* 0x000000ffff0d7224 */ /* 0x000fe200078e00ff */
[----:B------:R-:W1:Y:S01]  /*6200*/  LDCU.64 UR6, c[0x4][0x78] ;  /* 0x01000f00ff0677ac */ /* 0x000e620008000a00 */
[----:B---3--:R-:W3:Y:S01]  /*6210*/  LDC.64 R2, c[0x4][R3] ;  /* 0x0100000003027b82 */ /* 0x008ee20000000a00 */
[----:B------:R-:W5:Y:S01]  /*6220*/  LDCU.64 UR4, c[0x4][0x10] ;  /* 0x01000200ff0477ac */ /* 0x000f620008000a00 */
[----:B----4-:R-:W-:Y:S01]  /*6230*/  MOV R5, UR9 ;  /* 0x0000000900057c02 */ /* 0x010fe20008000f00 */
[----:B------:R-:W-:Y:S01]  /*6240*/  IMAD.U32 R4, RZ, RZ, UR8 ;  /* 0x00000008ff047e24 */ /* 0x000fe2000f8e00ff */
[----:B-1----:R-:W-:Y:S01]  /*6250*/  MOV R7, UR7 ;  /* 0x0000000700077c02 */ /* 0x002fe20008000f00 */
[----:B------:R-:W-:Y:S01]  /*6260*/  IMAD.U32 R6, RZ, RZ, UR6 ;  /* 0x00000006ff067e24 */ /* 0x000fe2000f8e00ff */
[----:B-----5:R-:W-:Y:S01]  /*6270*/  MOV R11, UR5 ;  /* 0x00000005000b7c02 */ /* 0x020fe20008000f00 */
[----:B------:R-:W-:Y:S02]  /*6280*/  IMAD.U32 R10, RZ, RZ, UR4 ;  /* 0x00000004ff0a7e24 */ /* 0x000fe4000f8e00ff */
[----:B------:R-:W-:Y:S07]  /*6290*/  LEPC R20, `(.L_x_111) ;  /* 0x000000001014794e */ /* 0x000fee0000000000 */
[----:B--23--:R-:W-:Y:S05]  /*62a0*/  CALL.ABS.NOINC R2 ;  /* 0x0000000002007343 */ /* 0x00cfea0003c00000 */
.L_x_111:
[----:B------:R-:W-:Y:S01]  /*62b0*/  SHF.L.U32 R20, R40, 0x10, RZ ;  /* 0x0000001028147819 */ /* 0x000fe200000006ff */
[----:B------:R-:W-:Y:S05]  /*62c0*/  WARPSYNC.ALL ;  /* 0x0000000000007948 */ /* 0x000fea0003800000 */
[----:B------:R-:W-:Y:S01]  /*62d0*/  R2UR UR4, R34 ;  /* 0x00000000220472ca */ /* 0x000fe200000e0000 */
[----:B------:R-:W-:Y:S01]  /*62e0*/  BSSY.RECONVERGENT B0, `(.L_x_112) ;  /* 0x0000055000007945 */ /* 0x000fe20003800200 */
[----:B------:R-:W-:Y:S02]  /*62f0*/  LOP3.LUT R21, R40, 0xffff0000, RZ, 0xc0, !PT ;  /* 0xffff000028157812 */ /* 0x000fe400078ec0ff */
[----:B------:R-:W-:Y:S02]  /*6300*/  LOP3.LUT R36, R41, 0xffff0000, RZ, 0xc0, !PT ;  /* 0xffff000029247812 */ /* 0x000fe400078ec0ff */
[----:B------:R-:W-:Y:S02]  /*6310*/  SHF.L.U32 R37, R43, 0x10, RZ ;  /* 0x000000102b257819 */ /* 0x000fe400000006ff */
[----:B------:R-:W-:Y:S02]  /*6320*/  MOV R84, 0x10 ;  /* 0x0000001000547802 */ /* 0x000fe40000000f00 */
[----:B------:R-:W-:Y:S02]  /*6330*/  LOP3.LUT P6, RZ, R69, 0x40, RZ, 0xc0, !PT ;  /* 0x0000004045ff7812 */ /* 0x000fe400078cc0ff */
[----:B------:R-:W-:Y:S01]  /*6340*/  ISETP.NE.AND P0, PT, R74, RZ, PT ;  /* 0x000000ff4a00720c */ /* 0x000fe20003f05270 */
[----:B------:R-:W2:Y:S01]  /*6350*/  LDTM.x16 R4, tmem[UR4] ;  /* 0x00000004000479ee */ /* 0x000ea20008240000 */
[----:B------:R-:W-:Y:S04]  /*6360*/  SEL R84, R84, 0xfffffff0, !P6 ;  /* 0xfffffff054547807 */ /* 0x000fe80007000000 */
[----:B------:R-:W-:Y:S01]  /*6370*/  IADD3 R86, PT, PT, R39, R84, RZ ;  /* 0x0000005427567210 */ /* 0x000fe20007ffe0ff */
[C---:B--2---:R-:W-:Y:S01]  /*6380*/  FMUL R0, R32.reuse, R4 ;  /* 0x0000000420007220 */ /* 0x044fe20000400000 */
[C---:B---3--:R-:W-:Y:S01]  /*6390*/  FMUL R2, R32.reuse, R5 ;  /* 0x0000000520027220 */ /* 0x048fe20000400000 */
[C---:B-1----:R-:W-:Y:S01]  /*63a0*/  FMUL R3, R32.reuse, R6 ;  /* 0x0000000620037220 */ /* 0x042fe20000400000 */
[----:B------:R-:W-:Y:S01]  /*63b0*/  FMUL R7, R32, R7 ;  /* 0x0000000720077220 */ /* 0x000fe20000400000 */
[----:B------:R-:W-:Y:S01]  /*63c0*/  FFMA R0, R35, R20, R0 ;  /* 0x0000001423007223 */ /* 0x000fe20000000000 */
[----:B------:R-:W-:Y:S01]  /*63d0*/  SHF.L.U32 R20, R41, 0x10, RZ ;  /* 0x0000001029147819 */ /* 0x000fe200000006ff */
[C---:B------:R-:W-:Y:S01]  /*63e0*/  FFMA R2, R35.reuse, R21, R2 ;  /* 0x0000001523027223 */ /* 0x040fe20000000002 */
[----:B------:R-:W-:Y:S01]  /*63f0*/  SHF.L.U32 R21, R42, 0x10, RZ ;  /* 0x000000102a157819 */ /* 0x000fe200000006ff */
[C---:B------:R-:W-:Y:S01]  /*6400*/  FMUL R4, R32.reuse, R8 ;  /* 0x0000000820047220 */ /* 0x040fe20000400000 */
[----:B------:R-:W-:Y:S01]  /*6410*/  FMUL R5, R32, R9 ;  /* 0x0000000920057220 */ /* 0x000fe20000400000 */
[C---:B------:R-:W-:Y:S01]  /*6420*/  FFMA R3, R35.reuse, R20, R3 ;  /* 0x0000001423037223 */ /* 0x040fe20000000003 */
[----:B------:R-:W-:Y:S01]  /*6430*/  LOP3.LUT R20, R42, 0xffff0000, RZ, 0xc0, !PT ;  /* 0xffff00002a147812 */ /* 0x000fe200078ec0ff */
[----:B------:R-:W-:Y:S01]  /*6440*/  FFMA R7, R35, R36, R7 ;  /* 0x0000002423077223 */ /* 0x000fe20000000007 */
[----:B------:R-:W-:Y:S01]  /*6450*/  LOP3.LUT R36, R43, 0xffff0000, RZ, 0xc0, !PT ;  /* 0xffff00002b247812 */ /* 0x000fe200078ec0ff */
[----:B------:R-:W-:Y:S01]  /*6460*/  FMUL R6, R32, R10 ;  /* 0x0000000a20067220 */ /* 0x000fe20000400000 */
[----:B------:R-:W-:Y:S01]  /*6470*/  F2FP.BF16.F32.PACK_AB R44, R2, R0 ;  /* 0x00000000022c723e */ /* 0x000fe200000010ff */
[----:B------:R-:W-:Y:S01]  /*6480*/  FMUL R11, R32, R11 ;  /* 0x0000000b200b7220 */ /* 0x000fe20000400000 */
[----:B------:R-:W-:Y:S01]  /*6490*/  F2FP.BF16.F32.PACK_AB R45, R7, R3 ;  /* 0x00000003072d723e */ /* 0x000fe200000010ff */
[C---:B------:R-:W-:Y:S01]  /*64a0*/  FFMA R4, R35.reuse, R21, R4 ;  /* 0x0000001523047223 */ /* 0x040fe20000000004 */
[C---:B------:R-:W-:Y:S01]  /*64b0*/  FFMA R5, R35.reuse, R20, R5 ;  /* 0x0000001423057223 */ /* 0x040fe20000000005 */
[C---:B------:R-:W-:Y:S01]  /*64c0*/  FFMA R6, R35.reuse, R37, R6 ;  /* 0x0000002523067223 */ /* 0x040fe20000000006 */
[----:B------:R-:W-:Y:S01]  /*64d0*/  SHF.L.U32 R20, R48, 0x10, RZ ;  /* 0x0000001030147819 */ /* 0x000fe200000006ff */
[----:B------:R-:W-:Y:S01]  /*64e0*/  FFMA R11, R35, R36, R11 ;  /* 0x00000024230b7223 */ /* 0x000fe2000000000b */
[----:B------:R-:W-:Y:S01]  /*64f0*/  FMUL R8, R32, R12 ;  /* 0x0000000c20087220 */ /* 0x000fe20000400000 */
[----:B------:R-:W-:Y:S01]  /*6500*/  LOP3.LUT R36, R48, 0xffff0000, RZ, 0xc0, !PT ;  /* 0xffff000030247812 */ /* 0x000fe200078ec0ff */
[C---:B------:R-:W-:Y:S01]  /*6510*/  FMUL R9, R32.reuse, R13 ;  /* 0x0000000d20097220 */ /* 0x040fe20000400000 */
[----:B------:R-:W-:Y:S01]  /*6520*/  SHF.L.U32 R21, R49, 0x10, RZ ;  /* 0x0000001031157819 */ /* 0x000fe200000006ff */
[C---:B------:R-:W-:Y:S01]  /*6530*/  FMUL R10, R32.reuse, R14 ;  /* 0x0000000e200a7220 */ /* 0x040fe20000400000 */
[----:B------:R-:W-:Y:S01]  /*6540*/  FFMA R8, R35, R20, R8 ;  /* 0x0000001423087223 */ /* 0x000fe20000000008 */
[----:B------:R-:W-:Y:S01]  /*6550*/  LOP3.LUT R20, R49, 0xffff0000, RZ, 0xc0, !PT ;  /* 0xffff000031147812 */ /* 0x000fe200078ec0ff */
[C---:B------:R-:W-:Y:S01]  /*6560*/  FFMA R9, R35.reuse, R36, R9 ;  /* 0x0000002423097223 */ /* 0x040fe20000000009 */
[----:B------:R-:W-:Y:S01]  /*6570*/  FMUL R15, R32, R15 ;  /* 0x0000000f200f7220 */ /* 0x000fe20000400000 */
[C---:B------:R-:W-:Y:S01]  /*6580*/  FFMA R10, R35.reuse, R21, R10 ;  /* 0x00000015230a7223 */ /* 0x040fe2000000000a */
[----:B------:R-:W-:Y:S01]  /*6590*/  SHF.L.U32 R21, R50, 0x10, RZ ;  /* 0x0000001032157819 */ /* 0x000fe200000006ff */
[----:B------:R-:W-:Y:S01]  /*65a0*/  FMUL R12, R32, R16 ;  /* 0x00000010200c7220 */ /* 0x000fe20000400000 */
[----:B------:R-:W-:Y:S01]  /*65b0*/  LOP3.LUT R36, R50, 0xffff0000, RZ, 0xc0, !PT ;  /* 0xffff000032247812 */ /* 0x000fe200078ec0ff */
[----:B------:R-:W-:Y:S01]  /*65c0*/  FFMA R15, R35, R20, R15 ;  /* 0x00000014230f7223 */ /* 0x000fe2000000000f */
[C---:B------:R-:W-:Y:S01]  /*65d0*/  FMUL R13, R32.reuse, R17 ;  /* 0x00000011200d7220 */ /* 0x040fe20000400000 */
[C---:B------:R-:W-:Y:S01]  /*65e0*/  SHF.L.U32 R37, R51.reuse, 0x10, RZ ;  /* 0x0000001033257819 */ /* 0x040fe200000006ff */
[C---:B------:R-:W-:Y:S01]  /*65f0*/  FMUL R14, R32.reuse, R18 ;  /* 0x00000012200e7220 */ /* 0x040fe20000400000 */
[----:B------:R-:W-:Y:S01]  /*6600*/  LOP3.LUT R20, R51, 0xffff0000, RZ, 0xc0, !PT ;  /* 0xffff000033147812 */ /* 0x000fe200078ec0ff */
[----:B------:R-:W-:Y:S01]  /*6610*/  FMUL R19, R32, R19 ;  /* 0x0000001320137220 */ /* 0x000fe20000400000 */
[----:B------:R-:W-:Y:S01]  /*6620*/  F2FP.BF16.F32.PACK_AB R46, R5, R4 ;  /* 0x00000004052e723e */ /* 0x000fe200000010ff */
[----:B------:R-:W-:Y:S01]  /*6630*/  FFMA R12, R35, R21, R12 ;  /* 0x00000015230c7223 */ /* 0x000fe2000000000c */
[----:B------:R-:W-:Y:S01]  /*6640*/  F2FP.BF16.F32.PACK_AB R47, R11, R6 ;  /* 0x000000060b2f723e */ /* 0x000fe200000010ff */
[C---:B------:R-:W-:Y:S01]  /*6650*/  FFMA R13, R35.reuse, R36, R13 ;  /* 0x00000024230d7223 */ /* 0x040fe2000000000d */
[C---:B------:R-:W-:Y:S01]  /*6660*/  FFMA R14, R35.reuse, R37, R14 ;  /* 0x00000025230e7223 */ /* 0x040fe2000000000e */
[----:B------:R-:W-:Y:S01]  /*6670*/  FFMA R19, R35, R20, R19 ;  /* 0x0000001423137223 */ /* 0x000fe20000000013 */
[----:B------:R-:W-:Y:S01]  /*6680*/  F2FP.BF16.F32.PACK_AB R64, R9, R8 ;  /* 0x000000080940723e */ /* 0x000fe200000010ff */
[----:B------:R1:W-:Y:S01]  /*6690*/  STS.128 [R39+0x200], R44 ;  /* 0x0002002c27007388 */ /* 0x0003e20000000c00 */
[----:B------:R-:W-:Y:S02]  /*66a0*/  F2FP.BF16.F32.PACK_AB R65, R15, R10 ;  /* 0x0000000a0f41723e */ /* 0x000fe400000010ff */
[----:B------:R-:W-:Y:S02]  /*66b0*/  F2FP.BF16.F32.PACK_AB R66, R13, R12 ;  /* 0x0000000c0d42723e */ /* 0x000fe400000010ff */
[----:B------:R-:W-:Y:S05]  /*66c0*/  F2FP.BF16.F32.PACK_AB R67, R19, R14 ;  /* 0x0000000e1343723e */ /* 0x000fea00000010ff */
[----:B------:R1:W-:Y:S01]  /*66d0*/  STS.128 [R86+0x200], R64 ;  /* 0x0002004056007388 */ /* 0x0003e20000000c00 */
[----:B------:R-:W-:Y:S01]  /*66e0*/  @!PT LDS RZ, [RZ] ;  /* 0x00000000fffff984 */ /* 0x000fe20000000800 */
[----:B------:R-:W-:Y:S01]  /*66f0*/  @!PT LDS RZ, [RZ] ;  /* 0x00000000fffff984 */ /* 0x000fe20000000800 */
[----:B------:R-:W-:Y:S01]  /*6700*/  @!PT LDS RZ, [RZ] ;  /* 0x00000000fffff984 */ /* 0x000fe20000000800 */
[----:B------:R-:W-:Y:S01]  /*6710*/  @!PT LDS RZ, [RZ] ;  /* 0x00000000fffff984 */ /* 0x000fe20000000800 */
[----:B------:R2:W-:Y:S07]  /*6720*/  MEMBAR.ALL.CTA ;  /* 0x0000000000007992 */ /* 0x0005ee0000008000 */
[----:B--2---:R-:W2:Y:S02]  /*6730*/  FENCE.VIEW.ASYNC.S ;  /* 0x00000000000073c6 */ /* 0x004ea40000000000 */
[----:B--2---:R-:W-:Y:S06]  /*6740*/  BAR.SYNC.DEFER_BLOCKING 0x1, 0x80 ;  /* 0x0042000000007b1d */ /* 0x004fec0000010000 */
[----:B------:R-:W-:Y:S05]  /*6750*/  @P0 BRA `(.L_x_113) ;  /* 0x0000000000340947 */ /* 0x000fea0003800000 */
[----:B------:R-:W-:Y:S01]  /*6760*/  R2UR UR10, R38 ;  /* 0x00000000260a72ca */ /* 0x000fe200000e0000 */
[----:B------:R-:W-:Y:S01]  /*6770*/  UIADD3 UR8, UP0, UPT, UR54, 0x680, URZ ;  /* 0x0000068036087890 */ /* 0x000fe2000ff1e0ff */
[----:B------:R-:W-:Y:S01]  /*6780*/  UMOV UR43, UR36 ;  /* 0x00000024002b7c82 */ /* 0x000fe20008000000 */
[----:B------:R-:W-:Y:S02]  /*6790*/  UIADD3 UR5, UPT, UPT, UR41, 0x20, URZ ;  /* 0x0000002029057890 */ /* 0x000fe4000fffe0ff */
[----:B------:R-:W-:Y:S01]  /*67a0*/  UIADD3.X UR9, UPT, UPT, URZ, UR55, URZ, UP0, !UPT ;  /* 0x00000037ff097290 */ /* 0x000fe200087fe4ff */
[----:B------:R-:W-:Y:S01]  /*67b0*/  UMOV UR6, UR42 ;  /* 0x0000002a00067c82 */ /* 0x000fe20008000000 */
[----:B------:R-:W-:Y:S06]  /*67c0*/  UMOV UR7, UR36 ;  /* 0x0000002400077c82 */ /* 0x000fec0008000000 */
[----:B------:R-:W-:Y:S04]  /*67d0*/  UIADD3 UR10, UPT, UPT, UR48, UR10, URZ ;  /* 0x0000000a300a7290 */ /* 0x000fe8000fffe0ff */
[----:B------:R-:W-:Y:S02]  /*67e0*/  UIADD3 UR40, UPT, UPT, UR10, 0x200, URZ ;  /* 0x000002000a287890 */ /* 0x000fe4000fffe0ff */
[----:B------:R-:W-:Y:S07]  /*67f0*/  UIADD3 UR4, UPT, UPT, UR10, 0xa00, URZ ;  /* 0x00000a000a047890 */ /* 0x000fee000fffe0ff */
[----:B------:R2:W-:Y:S02]  /*6800*/  UTMASTG.3D [UR40], [UR8] ;  /* 0x00000028080073b5 */ /* 0x0005e40008010000 */
[----:B------:R2:W-:Y:S02]  /*6810*/  UTMASTG.3D [UR4], [UR8] ;  /* 0x00000004080073b5 */ /* 0x0005e40008010000 */
[----:B--2---:R0:W-:Y:S02]  /*6820*/  UTMACMDFLUSH ;  /* 0x00000000000079b7 */ /* 0x0041e40000000000 */
.L_x_113:
[----:B------:R-:W-:Y:S05]  /*6830*/  BSYNC.RECONVERGENT B0 ;  /* 0x0000000000007941 */ /* 0x000fea0003800200 */
.L_x_112:
[----:B------:R-:W-:Y:S01]  /*6840*/  UIADD3 UR40, UPT, UPT, UR56, 0x1, URZ ;  /* 0x0000000138287890 */ /* 0x000fe2000fffe0ff */
[----:B------:R-:W-:Y:S03]  /*6850*/  BSSY.RECONVERGENT B0, `(.L_x_114) ;  /* 0x0000005000007945 */ /* 0x000fe60003800200 */
[----:B------:R-:W-:Y:S04]  /*6860*/  UISETP.NE.AND UP0, UPT, UR40, 0x3, UPT ;  /* 0x000000032800788c */ /* 0x000fe8000bf05270 */
[----:B------:R-:W-:Y:S01]  /*6870*/  USEL UR43, UR40, URZ, UP0 ;  /* 0x000000ff282b7287 */ /* 0x000fe20008000000 */
[----:B------:R-:W-:Y:S11]  /*6880*/  @P0 BRA `(.L_x_115) ;  /* 0x0000000000040947 */ /* 0x000ff60003800000 */
[----:B------:R-:W-:Y:S04]  /*6890*/  DEPBAR.LE SB0, 0x1 ;  /* 0x000080400000791a */ /* 0x000fe80000000000 */
.L_x_115:
[----:B------:R-:W-:Y:S05]  /*68a0*/  BSYNC.RECONVERGENT B0 ;  /* 0x0000000000007941 */ /* 0x000fea0003800200 */
.L_x_114:
[----:B------:R-:W-:Y:S01]  /*68b0*/  BAR.SYNC.DEFER_BLOCKING 0x1, 0x80 ;  /* 0x0042000000007b1d */ /* 0x000fe20000010000 */
[----:B------:R-:W-:Y:S01]  /*68c0*/  ISETP.NE.AND P1, PT, R79, RZ, PT ;  /* 0x000000ff4f00720c */ /* 0x000fe20003f25270 */
[----:B------:R-:W-:Y:S01]  /*68d0*/  UISETP.NE.AND UP0, UPT, UR50, URZ, UPT ;  /* 0x000000ff3200728c */ /* 0x000fe2000bf05270 */
[----:B------:R-:W-:Y:S11]  /*68e0*/  LEA R2, R80, UR48, 0x3 ;  /* 0x0000003050027c11 */ /* 0x000ff6000f8e18ff */
[----:B------:R-:W-:Y:S01]  /*68f0*/  @P1 SHF.L.U32 R3, R83, 0x1f, RZ ;  /* 0x0000001f53031819 */ /* 0x000fe200000006ff */
[----:B------:R-:W-:Y:S06]  /*6900*/  BRA.U !UP0, `(.L_x_116) ;  /* 0x0000000108247547 */ /* 0x000fec000b800000 */
[----:B------:R-:W-:Y:S01]  /*6910*/  IMAD.U32 R5, RZ, RZ, UR49 ;  /* 0x00000031ff057e24 */ /* 0x000fe2000f8e00ff */
[----:B------:R-:W-:Y:S01]  /*6920*/  MOV R0, UR37 ;  /* 0x0000002500007c02 */ /* 0x000fe20008000f00 */
[----:B------:R-:W-:Y:S03]  /*6930*/  UIADD3 UR49, UPT, UPT, UR49, 0x1, URZ ;  /* 0x0000000131317890 */ /* 0x000fe6000fffe0ff */
[----:B------:R-:W-:Y:S01]  /*6940*/  @P1 LEA R5, R5, UR48, 0x3 ;  /* 0x0000003005051c11 */ /* 0x000fe2000f8e18ff */
[----:B------:R-:W-:Y:S04]  /*6950*/  UISETP.NE.AND UP0, UPT, UR49, 0x3, UPT ;  /* 0x000000033100788c */ /* 0x000fe8000bf05270 */
[----:B------:R-:W-:Y:S01]  /*6960*/  @P1 VIADD R5, R5, 0x58 ;  /* 0x0000005805051836 */ /* 0x000fe20000000000 */
[----:B------:R-:W-:Y:S04]  /*6970*/  USEL UR49, UR49, URZ, UP0 ;  /* 0x000000ff31317287 */ /* 0x000fe80008000000 */
[----:B------:R-:W-:Y:S04]  /*6980*/  @P1 PRMT R0, R0, 0x654, R5 ;  /* 0x0000065400001816 */ /* 0x000fe80000000005 */
[----:B------:R2:W-:Y:S04]  /*6990*/  @P1 SYNCS.ARRIVE.TRANS64.RED.A1T0 RZ, [R0+URZ], RZ ;  /* 0x000000ff00ff19a7 */ /* 0x0005e800081004ff */
.L_x_116:
[----:B------:R-:W3:Y:S01]  /*69a0*/  @P1 SYNCS.PHASECHK.TRANS64.TRYWAIT P0, [R2+URZ+0x40], R3 ;  /* 0x00004003020015a7 */ /* 0x000ee200080011ff */
[----:B------:R-:W-:Y:S01]  /*69b0*/  BSSY B1, `(.L_x_117) ;  /* 0x0000012000017945 */ /* 0x000fe20003800000 */
[----:B---3--:R-:W-:Y:S03]  /*69c0*/  @P1 SEL R82, RZ, 0x1, !P0 ;  /* 0x00000001ff521807 */ /* 0x008fe60004000000 */
[----:B------:R-:W-:Y:S05]  /*69d0*/  @!P1 BRA `(.L_x_118) ;  /* 0x00000000003c9947 */ /* 0x000fea0003800000 */
[----:B------:R-:W-:Y:S01]  /*69e0*/  ISETP.NE.AND P1, PT, R85, RZ, PT ;  /* 0x000000ff5500720c */ /* 0x000fe20003f25270 */
[----:B------:R-:W-:Y:S01]  /*69f0*/  BSSY B0, `(.L_x_119) ;  /* 0x0000009000007945 */ /* 0x000fe20003800000 */
[----:B------:R-:W-:Y:S11]  /*6a00*/  ISETP.NE.AND P0, PT, R82, RZ, PT ;  /* 0x000000ff5200720c */ /* 0x000ff60003f05270 */
[----:B------:R-:W-:Y:S05]  /*6a10*/  @P1 IMAD R80, R80, 0x1000, R81 ;  /* 0x0000100050501824 */ /* 0x000fea00078e0251 */
[----:B------:R-:W-:Y:S05]  /*6a20*/  @P1 IADD3 R3, PT, PT, R80, UR48, RZ ;  /* 0x0000003050031c10 */ /* 0x000fea000fffe0ff */
[----:B--2---:R-:W-:Y:S01]  /*6a30*/  @P1 IMAD.IADD R0, R84, 0x1, R3 ;  /* 0x0000000154001824 */ /* 0x004fe200078e0203 */
[----:B------:R-:W-:Y:S06]  /*6a40*/  @P0 BRA `(.L_x_120) ;  /* 0x00000000000c0947 */ /* 0x000fec0003800000 */
[----:B------:R-:W-:Y:S04]  /*6a50*/  SHF.L.U32 R83, R83, 0x1f, RZ ;  /* 0x0000001f53537819 */ /* 0x000fe800000006ff */
[----:B------:R-:W2:Y:S02]  /*6a60*/  SYNCS.PHASECHK.TRANS64.TRYWAIT P0, [R2+URZ+0x40], R83 ;  /* 0x00004053020075a7 */ /* 0x000ea400080011ff */
[----:B--2---:R-:W-:Y:S05]  /*6a70*/  @!P0 BRA `(.L_x_121) ;  /* 0x0000001400988947 */ /* 0x004fea0003800000 */
.L_x_120:
[----:B------:R-:W-:Y:S05]  /*6a80*/  BSYNC B0 ;  /* 0x0000000000007941 */ /* 0x000fea0003800000 */
.L_x_119:
[----:B------:R-:W-:Y:S11]  /*6a90*/  ISETP.NE.AND P0, PT, R85, RZ, PT ;  /* 0x000000ff5500720c */ /* 0x000ff60003f05270 */
[----:B------:R-:W-:Y:S02]  /*6aa0*/  @!UPT UIADD3 URZ, UPT, UPT, URZ, URZ, URZ ;  /* 0x000000fffffff290 */ /* 0x000fe4000fffe0ff */
[----:B------:R3:W4:Y:S04]  /*6ab0*/  @P0 LDS.128 R40, [R80+UR48+0x200] ;  /* 0x0002003050280984 */ /* 0x0007280008000c00 */
[----:B------:R3:W1:Y:S02]  /*6ac0*/  @P0 LDS.128 R48, [R0+0x200] ;  /* 0x0002000000300984 */ /* 0x0006640000000c00 */
.L_x_118:
[----:B------:R-:W-:Y:S05]  /*6ad0*/  BSYNC B1 ;  /* 0x0000000000017941 */ /* 0x000fea0003800000 */
.L_x_117:
[----:B------:R-:W-:Y:S05]  /*6ae0*/  VIADD R3, R34, 0x10 ;  /* 0x0000001022037836 */ /* 0x000fea0000000000 */
[----:B------:R-:W-:Y:S04]  /*6af0*/  SHF.R.U32.HI R3, RZ, 0x15, R3 ;  /* 0x00000015ff037819 */ /* 0x000fe80000011603 */
[----:B------:R-:W-:Y:S11]  /*6b00*/  LOP3.LUT P0, RZ, R3, 0x3, R70, 0x48, !PT ;  /* 0x0000000303ff7812 */ /* 0x000ff60007804846 */
[----:B------:R-:W-:Y:S02]  /*6b10*/  @!UPT UIADD3 URZ, UPT, UPT, URZ, URZ, URZ ;  /* 0x000000fffffff290 */ /* 0x000fe4000fffe0ff */
[----:B------:R-:W-:Y:S05]  /*6b20*/  @!P0 BRA `(.L_x_122) ;  /* 0x0000000000408947 */ /* 0x000fea0003800000 */
[----:B------:R-:W5:Y:S01]  /*6b30*/  LDCU.64 UR8, c[0x4][0x70] ;  /* 0x01000e00ff0877ac */ /* 0x000f620008000a00 */
[----:B------:R-:W-:Y:S01]  /*6b40*/  MOV R3, 0x0 ;  /* 0x0000000000037802 */ /* 0x000fe20000000f00 */
[----:B------:R-:W-:Y:S02]  /*6b50*/  HFMA2 R12, -RZ, RZ, 0, 5.9604644775390625e-08 ;  /* 0x00000001ff0c7431 */ /* 0x000fe400000001ff */
[----:B------:R-:W-:Y:S02]  /*6b60*/  IMAD.MOV.U32 R8, RZ, RZ, 0x192 ;  /* 0x00000192ff087424 */ /* 0x000fe400078e00ff */
[----:B------:R-:W-:Y:S01]  /*6b70*/  IMAD.MOV.U32 R13, RZ, RZ, RZ ;  /* 0x000000ffff0d7224 */ /* 0x000fe200078e00ff */
[----:B------:R-:W3:Y:S01]  /*6b80*/  LDCU.64 UR6, c[0x4][0x78] ;  /* 0x01000f00ff0677ac */ /* 0x000ee20008000a00 */
[----:B--2---:R-:W2:Y:S01]  /*6b90*/  LDC.64 R2, c[0x4][R3] ;  /* 0x0100000003027b82 */ /* 0x004ea20000000a00 */
[----:B------:R-:W4:Y:S01]  /*6ba0*/  LDCU.64 UR4, c[0x4][0x10] ;  /* 0x01000200ff0477ac */ /* 0x000f220008000a00 */
[----:B-----5:R-:W-:Y:S01]  /*6bb0*/  MOV R5, UR9 ;  /* 0x0000000900057c02 */ /* 0x020fe20008000f00 */
[----:B------:R-:W-:Y:S01]  /*6bc0*/  IMAD.U32 R4, RZ, RZ, UR8 ;  /* 0x00000008ff047e24 */ /* 0x000fe2000f8e00ff */
[----:B---3--:R-:W-:Y:S01]  /*6bd0*/  MOV R7, UR7 ;  /* 0x0000000700077c02 */ /* 0x008fe20008000f00 */
[----:B------:R-:W-:Y:S01]  /*6be0*/  IMAD.U32 R6, RZ, RZ, UR6 ;  /* 0x00000006ff067e24 */ /* 0x000fe2000f8e00ff */
[----:B----4-:R-:W-:Y:S01]  /*6bf0*/  MOV R11, UR5 ;  /* 0x00000005000b7c02 */ /* 0x010fe20008000f00 */
[----:B------:R-:W-:Y:S02]  /*6c00*/  IMAD.U32 R10, RZ, RZ, UR4 ;  /* 0x00000004ff0a7e24 */ /* 0x000fe4000f8e00ff */
[----:B------:R-:W-:Y:S07]  /*6c10*/  LEPC R20, `(.L_x_122) ;  /* 0x000000001014794e */ /* 0x000fee0000000000 */
[----:B-12---:R-:W-:Y:S05]  /*6c20*/  CALL.ABS.NOINC R2 ;  /* 0x0000000002007343 */ /* 0x006fea0003c00000 */
.L_x_122:
[----:B------:R-:W-:Y:S01]  /*6c30*/  ISETP.NE.AND P0, PT, R74, RZ, PT ;  /* 0x000000ff4a00720c */ /* 0x000fe20003f05270 */
[----:B------:R-:W-:Y:S05]  /*6c40*/  WARPSYNC.ALL ;  /* 0x0000000000007948 */ /* 0x000fea0003800000 */
[----:B------:R-:W-:Y:S01]  /*6c50*/  R2UR UR4, R34 ;  /* 0x00000000220472ca */ /* 0x000fe200000e0000 */
[----:B------:R-:W-:Y:S01]  /*6c60*/  BSSY.RECONVERGENT B0, `(.L_x_123) ;  /* 0x000005a000007945 */ /* 0x000fe20003800200 */
[C---:B----4-:R-:W-:Y:S02]  /*6c70*/  SHF.L.U32 R20, R40.reuse, 0x10, RZ ;  /* 0x0000001028147819 */ /* 0x050fe400000006ff */
[----:B------:R-:W-:Y:S02]  /*6c80*/  LOP3.LUT R36, R40, 0xffff0000, RZ, 0xc0, !PT ;  /* 0xffff000028247812 */ /* 0x000fe400078ec0ff */
[C---:B------:R-:W-:Y:S02]  /*6c90*/  SHF.L.U32 R21, R41.reuse, 0x10, RZ ;  /* 0x0000001029157819 */ /* 0x040fe400000006ff */
[----:B------:R-:W-:Y:S02]  /*6ca0*/  LOP3.LUT R37, R41, 0xffff0000, RZ, 0xc0, !PT ;  /* 0xffff000029257812 */ /* 0x000fe400078ec0ff */
[C---:B-1----:R-:W-:Y:S02]  /*6cb0*/  SHF.L.U32 R39, R42.reuse, 0x10, RZ ;  /* 0x000000102a277819 */ /* 0x042fe400000006ff */
[----:B------:R-:W-:Y:S01]  /*6cc0*/  LOP3.LUT R38, R42, 0xffff0000, RZ, 0xc0, !PT ;  /* 0xffff00002a267812 */ /* 0x000fe200078ec0ff */
[----:B------:R-:W1:Y:S01]  /*6cd0*/  LDTM.x16 R4, tmem[UR4+0x10] ;  /* 0x00001004000479ee */ /* 0x000e620008240000 */
[C---:B------:R-:W-:Y:S01]  /*6ce0*/  SHF.L.U32 R40, R43.reuse, 0x10, RZ ;  /* 0x000000102b287819 */ /* 0x040fe200000006ff */
[----:B------:R-:W-:Y:S01]  /*6cf0*/  NOP ;  /* 0x0000000000007918 */ /* 0x000fe20000000000 */
[----:B------:R-:W-:Y:S02]  /*6d00*/  LOP3.LUT R42, R43, 0xffff0000, RZ, 0xc0, !PT ;  /* 0xffff00002b2a7812 */ /* 0x000fe400078ec0ff */
[C---:B------:R-:W-:Y:S02]  /*6d10*/  SHF.L.U32 R41, R48.reuse, 0x10, RZ ;  /* 0x0000001030297819 */ /* 0x040fe400000006ff */
[----:B------:R-:W-:Y:S02]  /*6d20*/  LOP3.LUT R44, R48, 0xffff0000, RZ, 0xc0, !PT ;  /* 0xffff0000302c7812 */ /* 0x000fe400078ec0ff */
[----:B------:R-:W-:Y:S02]  /*6d30*/  MOV R81, UR43 ;  /* 0x0000002b00517c02 */ /* 0x000fe40008000f00 */
[C---:B------:R-:W-:Y:S02]  /*6d40*/  SHF.L.U32 R43, R49.reuse, 0x10, RZ ;  /* 0x00000010312b7819 */ /* 0x040fe400000006ff */
[----:B------:R-:W-:Y:S02]  /*6d50*/  LOP3.LUT R46, R49, 0xffff0000, RZ, 0xc0, !PT ;  /* 0xffff0000312e7812 */ /* 0x000fe400078ec0ff */
[----:B------:R-:W-:Y:S02]  /*6d60*/  SHF.L.U32 R45, R50, 0x10, RZ ;  /* 0x00000010322d7819 */ /* 0x000fe400000006ff */
[----:B------:R-:W-:Y:S02]  /*6d70*/  LEA R82, R81, R68, 0xb ;  /* 0x0000004451527211 */ /* 0x000fe400078e58ff */
[----:B------:R-:W-:Y:S02]  /*6d80*/  IADD3 R76, PT, PT, R76, 0xc0, RZ ;  /* 0x000000c04c4c7810 */ /* 0x000fe40007ffe0ff */
[----:B------:R-:W-:Y:S02]  /*6d90*/  LEA R85, R82, UR48, 0x1 ;  /* 0x0000003052557c11 */ /* 0x000fe4000f8e08ff */
[----:B------:R-:W-:Y:S01]  /*6da0*/  LOP3.LUT R76, R76, 0xfefffff8, RZ, 0xc0, !PT ;  /* 0xfefffff84c4c7812 */ /* 0x000fe200078ec0ff */
[----:B-1----:R-:W-:Y:S01]  /*6db0*/  FMUL R4, R32, R4 ;  /* 0x0000000420047220 */ /* 0x002fe20000400000 */
[----:B------:R-:W-:Y:S01]  /*6dc0*/  IADD3 R84, PT, PT, R84, R85, RZ ;  /* 0x0000005554547210 */ /* 0x000fe20007ffe0ff */
[C---:B------:R-:W-:Y:S01]  /*6dd0*/  FMUL R5, R32.reuse, R5 ;  /* 0x0000000520057220 */ /* 0x040fe20000400000 */
[----:B------:R1:W-:Y:S01]  /*6de0*/  SYNCS.ARRIVE.TRANS64.RED.A1T0 RZ, [R76+URZ], RZ ;  /* 0x000000ff4cff79a7 */ /* 0x0003e200081004ff */
[C---:B------:R-:W-:Y:S01]  /*6df0*/  FFMA R4, R35.reuse, R20, R4 ;  /* 0x0000001423047223 */ /* 0x040fe20000000004 */
[C---:B------:R-:W-:Y:S01]  /*6e00*/  FMUL R6, R32.reuse, R6 ;  /* 0x0000000620067220 */ /* 0x040fe20000400000 */
[C---:B------:R-:W-:Y:S01]  /*6e10*/  FFMA R5, R35.reuse, R36, R5 ;  /* 0x0000002423057223 */ /* 0x040fe20000000005 */
[C---:B--23--:R-:W-:Y:S01]  /*6e20*/  FMUL R0, R32.reuse, R7 ;  /* 0x0000000720007220 */ /* 0x04cfe20000400000 */
[C---:B------:R-:W-:Y:S01]  /*6e30*/  FMUL R2, R32.reuse, R8 ;  /* 0x0000000820027220 */ /* 0x040fe20000400000 */
[C---:B------:R-:W-:Y:S01]  /*6e40*/  FMUL R3, R32.reuse, R9 ;  /* 0x0000000920037220 */ /* 0x040fe20000400000 */
[C---:B------:R-:W-:Y:S01]  /*6e50*/  FFMA R6, R35.reuse, R21, R6 ;  /* 0x0000001523067223 */ /* 0x040fe20000000006 */
        /* <DEDUP_REMOVED lines=10> */
[----:B------:R-:W-:Y:S01]  /*6f00*/  FMUL R15, R32, R15 ;  /* 0x0000000f200f7220 */ /* 0x000fe20000400000 */
[C---:B------:R-:W-:Y:S01]  /*6f10*/  FFMA R8, R35.reuse, R41, R8 ;  /* 0x0000002923087223 */ /* 0x040fe20000000008 */
[----:B------:R-:W-:Y:S01]  /*6f20*/  LOP3.LUT R48, R50, 0xffff0000, RZ, 0xc0, !PT ;  /* 0xffff000032307812 */ /* 0x000fe200078ec0ff */
[C---:B------:R-:W-:Y:S01]  /*6f30*/  FMUL R12, R32.reuse, R16 ;  /* 0x00000010200c7220 */ /* 0x040fe20000400000 */
[----:B------:R-:W-:Y:S01]  /*6f40*/  FFMA R9, R35, R44, R9 ;  /* 0x0000002c23097223 */ /* 0x000fe20000000009 */
[----:B------:R-:W-:Y:S01]  /*6f50*/  SHF.L.U32 R47, R51, 0x10, RZ ;  /* 0x00000010332f7819 */ /* 0x000fe200000006ff */
[C---:B------:R-:W-:Y:S01]  /*6f60*/  FMUL R13, R32.reuse, R17 ;  /* 0x00000011200d7220 */ /* 0x040fe20000400000 */
[----:B------:R-:W-:Y:S01]  /*6f70*/  FFMA R10, R35, R43, R10 ;  /* 0x0000002b230a7223 */ /* 0x000fe2000000000a */
[----:B------:R-:W-:Y:S01]  /*6f80*/  LOP3.LUT R50, R51, 0xffff0000, RZ, 0xc0, !PT ;  /* 0xffff000033327812 */ /* 0x000fe200078ec0ff */
[C---:B------:R-:W-:Y:S01]  /*6f90*/  FMUL R14, R32.reuse, R18 ;  /* 0x00000012200e7220 */ /* 0x040fe20000400000 */
[----:B------:R-:W-:Y:S01]  /*6fa0*/  FFMA R15, R35, R46, R15 ;  /* 0x0000002e230f7223 */ /* 0x000fe2000000000f */
[----:B------:R-:W-:Y:S01]  /*6fb0*/  FMUL R19, R32, R19 ;  /* 0x0000001320137220 */ /* 0x000fe20000400000 */
[----:B------:R-:W-:Y:S01]  /*6fc0*/  F2FP.BF16.F32.PACK_AB R64, R5, R4 ;  /* 0x000000040540723e */ /* 0x000fe200000010ff */
[C---:B------:R-:W-:Y:S01]  /*6fd0*/  FFMA R12, R35.reuse, R45, R12 ;  /* 0x0000002d230c7223 */ /* 0x040fe2000000000c */
[----:B------:R-:W-:Y:S01]  /*6fe0*/  F2FP.BF16.F32.PACK_AB R65, R0, R6 ;  /* 0x000000060041723e */ /* 0x000fe200000010ff */
[----:B------:R-:W-:Y:S01]  /*6ff0*/  FFMA R13, R35, R48, R13 ;  /* 0x00000030230d7223 */ /* 0x000fe2000000000d */
[----:B------:R-:W-:Y:S01]  /*7000*/  F2FP.BF16.F32.PACK_AB R66, R3, R2 ;  /* 0x000000020342723e */ /* 0x000fe200000010ff */
[----:B------:R-:W-:Y:S01]  /*7010*/  FFMA R14, R35, R47, R14 ;  /* 0x0000002f230e7223 */ /* 0x000fe2000000000e */
[----:B------:R-:W-:Y:S01]  /*7020*/  F2FP.BF16.F32.PACK_AB R67, R11, R7 ;  /* 0x000000070b43723e */ /* 0x000fe200000010ff */
[----:B------:R-:W-:Y:S01]  /*7030*/  FFMA R19, R35, R50, R19 ;  /* 0x0000003223137223 */ /* 0x000fe20000000013 */
[----:B------:R-:W-:Y:S02]  /*7040*/  F2FP.BF16.F32.PACK_AB R80, R9, R8 ;  /* 0x000000080950723e */ /* 0x000fe400000010ff */
[----:B------:R-:W-:Y:S01]  /*7050*/  F2FP.BF16.F32.PACK_AB R81, R15, R10 ;  /* 0x0000000a0f51723e */ /* 0x000fe200000010ff */
[----:B------:R1:W-:Y:S01]  /*7060*/  STS.128 [R85+0x200], R64 ;  /* 0x0002004055007388 */ /* 0x0003e20000000c00 */
        /* <DEDUP_REMOVED lines=11> */
[----:B------:R-:W-:Y:S02]  /*7120*/  UIADD3 UR12, UP0, UPT, UR54, 0x680, URZ ;  /* 0x00000680360c7890 */ /* 0x000fe4000ff1e0ff */
[----:B------:R-:W-:Y:S02]  /*7130*/  ULEA UR4, UR43, UR48, 0xc ;  /* 0x000000302b047291 */ /* 0x000fe4000f8e60ff */
[----:B------:R-:W-:Y:S02]  /*7140*/  UIADD3 UR9, UPT, UPT, UR41, 0x10, URZ ;  /* 0x0000001029097890 */ /* 0x000fe4000fffe0ff */
[----:B------:R-:W-:Y:S02]  /*7150*/  UIADD3 UR8, UPT, UPT, UR4, 0x200, URZ ;  /* 0x0000020004087890 */ /* 0x000fe4000fffe0ff */
[----:B------:R-:W-:Y:S01]  /*7160*/  UIADD3.X UR13, UPT, UPT, URZ, UR55, URZ, UP0, !UPT ;  /* 0x00000037ff0d7290 */ /* 0x000fe200087fe4ff */
[----:B------:R-:W-:Y:S01]  /*7170*/  UMOV UR10, UR42 ;  /* 0x0000002a000a7c82 */ /* 0x000fe20008000000 */
[----:B------:R-:W-:Y:S01]  /*7180*/  UMOV UR11, UR36 ;  /* 0x00000024000b7c82 */ /* 0x000fe20008000000 */
[----:B------:R-:W-:Y:S02]  /*7190*/  UIADD3 UR5, UPT, UPT, UR41, 0x30, URZ ;  /* 0x0000003029057890 */ /* 0x000fe4000fffe0ff */
[----:B------:R-:W-:Y:S01]  /*71a0*/  UIADD3 UR4, UPT, UPT, UR4, 0xa00, URZ ;  /* 0x00000a0004047890 */ /* 0x000fe2000fffe0ff */
[----:B------:R-:W-:Y:S03]  /*71b0*/  UMOV UR6, UR42 ;  /* 0x0000002a00067c82 */ /* 0x000fe60008000000 */
[----:B------:R2:W-:Y:S01]  /*71c0*/  UTMASTG.3D [UR8], [UR12] ;  /* 0x000000080c0073b5 */ /* 0x0005e20008010000 */
[----:B------:R-:W-:Y:S04]  /*71d0*/  UMOV UR7, UR36 ;  /* 0x0000002400077c82 */ /* 0x000fe80008000000 */
[----:B------:R2:W-:Y:S02]  /*71e0*/  UTMASTG.3D [UR4], [UR12] ;  /* 0x000000040c0073b5 */ /* 0x0005e40008010000 */
[----:B--2---:R0:W-:Y:S02]  /*71f0*/  UTMACMDFLUSH ;  /* 0x00000000000079b7 */ /* 0x0041e40000000000 */
.L_x_124:
[----:B------:R-:W-:Y:S05]  /*7200*/  BSYNC.RECONVERGENT B0 ;  /* 0x0000000000007941 */ /* 0x000fea0003800200 */
.L_x_123:
[----:B------:R-:W-:Y:S01]  /*7210*/  UIADD3 UR43, UPT, UPT, UR43, 0x1, URZ ;  /* 0x000000012b2b7890 */ /* 0x000fe2000fffe0ff */
[----:B------:R-:W-:Y:S03]  /*7220*/  BSSY.RECONVERGENT B0, `(.L_x_125) ;  /* 0x0000008000007945 */ /* 0x000fe60003800200 */
[----:B------:R-:W-:Y:S04]  /*7230*/  UISETP.NE.AND UP0, UPT, UR43, 0x3, UPT ;  /* 0x000000032b00788c */ /* 0x000fe8000bf05270 */
[----:B------:R-:W-:Y:S02]  /*7240*/  UISETP.EQ.XOR UP1, UPT, UR40, 0x3, !UP0 ;  /* 0x000000032800788c */ /* 0x000fe4000c722a70 */
[----:B------:R-:W-:Y:S02]  /*7250*/  USEL UR56, UR43, URZ, UP0 ;  /* 0x000000ff2b387287 */ /* 0x000fe40008000000 */
[----:B------:R-:W-:Y:S04]  /*7260*/  USEL UR4, URZ, 0x1, !UP1 ;  /* 0x00000001ff047887 */ /* 0x000fe8000c800000 */
[----:B------:R-:W-:Y:S01]  /*7270*/  ULOP3.LUT UR51, UR51, UR4, URZ, 0x3c, !UPT ;  /* 0x0000000433337292 */ /* 0x000fe2000f8e3cff */
[----:B------:R-:W-:Y:S11]  /*7280*/  @P0 BRA `(.L_x_126) ;  /* 0x0000000000040947 */ /* 0x000ff60003800000 */
[----:B------:R-:W-:Y:S04]  /*7290*/  DEPBAR.LE SB0, 0x1 ;  /* 0x000080400000791a */ /* 0x000fe80000000000 */
.L_x_126:
[----:B------:R-:W-:Y:S05]  /*72a0*/  BSYNC.RECONVERGENT B0 ;  /* 0x0000000000007941 */ /* 0x000fea0003800200 */
.L_x_125:
[----:B------:R-:W-:Y:S01]  /*72b0*/  BAR.SYNC.DEFER_BLOCKING 0x1, 0x80 ;  /* 0x0042000000007b1d */ /* 0x000fe20000010000 */
[----:B------:R-:W-:Y:S01]  /*72c0*/  UISETP.NE.AND UP0, UPT, UR50, -0x2, UPT ;  /* 0xfffffffe3200788c */ /* 0x000fe2000bf05270 */
[----:B------:R-:W-:Y:S08]  /*72d0*/  IADD3 R0, PT, PT, R30, 0x1, RZ ;  /* 0x000000011e007810 */ /* 0x000ff00007ffe0ff */
[----:B------:R-:W-:Y:S05]  /*72e0*/  BRA.U !UP0, `(.L_x_127) ;  /* 0x0000000108287547 */ /* 0x000fea000b800000 */
[----:B------:R-:W-:Y:S01]  /*72f0*/  ISETP.NE.AND P0, PT, R79, RZ, PT ;  /* 0x000000ff4f00720c */ /* 0x000fe20003f05270 */
[----:B------:R-:W-:Y:S01]  /*7300*/  IMAD.U32 R3, RZ, RZ, UR49 ;  /* 0x00000031ff037e24 */ /* 0x000fe2000f8e00ff */
[----:B------:R-:W-:Y:S01]  /*7310*/  UIADD3 UR49, UPT, UPT, UR49, 0x1, URZ ;  /* 0x0000000131317890 */ /* 0x000fe2000fffe0ff */
[----:B------:R-:W-:Y:S03]  /*7320*/  IMAD.U32 R2, RZ, RZ, UR37 ;  /* 0x00000025ff027e24 */ /* 0x000fe6000f8e00ff */
[----:B------:R-:W-:Y:S04]  /*7330*/  UISETP.NE.AND UP0, UPT, UR49, 0x3, UPT ;  /* 0x000000033100788c */ /* 0x000fe8000bf05270 */
[----:B------:R-:W-:Y:S03]  /*7340*/  USEL UR49, UR49, URZ, UP0 ;  /* 0x000000ff31317287 */ /* 0x000fe60008000000 */
[----:B------:R-:W-:Y:S05]  /*7350*/  @P0 LEA R3, R3, UR48, 0x3 ;  /* 0x0000003003030c11 */ /* 0x000fea000f8e18ff */
[----:B------:R-:W-:Y:S05]  /*7360*/  @P0 VIADD R3, R3, 0x58 ;  /* 0x0000005803030836 */ /* 0x000fea0000000000 */
[----:B------:R-:W-:Y:S04]  /*7370*/  @P0 PRMT R2, R2, 0x654, R3 ;  /* 0x0000065402020816 */ /* 0x000fe80000000003 */
[----:B------:R2:W-:Y:S03]  /*7380*/  @P0 SYNCS.ARRIVE.TRANS64.RED.A1T0 RZ, [R2+URZ], RZ ;  /* 0x000000ff02ff09a7 */ /* 0x0005e600081004ff */
.L_x_127:
[----:B------:R-:W-:Y:S01]  /*7390*/  ISETP.NE.AND P2, PT, R75, RZ, PT ;  /* 0x000000ff4b00720c */ /* 0x000fe20003f45270 */
[----:B------:R-:W-:Y:S01]  /*73a0*/  UIADD3 UR50, UPT, UPT, UR50, 0x2, URZ ;  /* 0x0000000232327890 */ /* 0x000fe2000fffe0ff */
[----:B------:R-:W-:Y:S01]  /*73b0*/  ISETP.NE.AND P0, PT, R78, 0x2, PT ;  /* 0x000000024e00780c */ /* 0x000fe20003f05270 */
[----:B------:R-:W-:Y:S01]  /*73c0*/  IMAD.IADD R20, R29, 0x1, R58 ;  /* 0x000000011d147824 */ /* 0x000fe200078e023a */
[----:B------:R-:W-:Y:S01]  /*73d0*/  ISETP.NE.AND P1, PT, R0, 0x4, PT ;  /* 0x000000040000780c */ /* 0x000fe20003f25270 */
[----:B------:R-:W-:Y:S01]  /*73e0*/  IMAD.IADD R21, R31, 0x1, R60 ;  /* 0x000000011f157824 */ /* 0x000fe200078e023c */
[----:B------:R-:W-:Y:S02]  /*73f0*/  SEL R3, RZ, 0x1, P0 ;  /* 0x00000001ff037807 */ /* 0x000fe40000000000 */
[----:B--2---:R-:W-:Y:S02]  /*7400*/  SEL R2, RZ, 0x1, P1 ;  /* 0x00000001ff027807 */ /* 0x004fe40000800000 */
[----:B------:R-:W-:Y:S02]  /*7410*/  LOP3.LUT R72, R72, R3, RZ, 0x3c, !PT ;  /* 0x0000000348487212 */ /* 0x000fe400078e3cff */
[----:B------:R-:W-:Y:S02]  /*7420*/  LOP3.LUT R73, R73, R2, RZ, 0x3c, !PT ;  /* 0x0000000249497212 */ /* 0x000fe400078e3cff */
[----:B------:R-:W-:Y:S02]  /*7430*/  @P2 R2UR UR36, R71 ;  /* 0x00000000472422ca */ /* 0x000fe400000e0000 */
[----:B------:R-:W-:Y:S02]  /*7440*/  SEL R78, R78, RZ, P0 ;  /* 0x000000ff4e4e7207 */ /* 0x000fe40000000000 */
[----:B------:R-:W-:Y:S01]  /*7450*/  SEL R30, R0, RZ, P1 ;  /* 0x000000ff001e7207 */ /* 0x000fe20000800000 */
[----:B------:R-:W-:Y:S10]  /*7460*/  @P2 BRA `(.L_x_128) ;  /* 0xffffffdc00c82947 */ /* 0x000ff4000383ffff */
[----:B------:R-:W-:-:S09]  /*7470*/  UISETP.NE.AND UP0, UPT, UR53, URZ, UPT ;  /* 0x000000ff3500728c */ /* 0x000fd2000bf05270 */
[----:B------:R-:W-:Y:S05]  /*7480*/  BRA.U !UP0, `(.L_x_129) ;  /* 0x0000000108487547 */ /* 0x000fea000b800000 */
[----:B------:R-:W2:Y:S02]  /*7490*/  LDCU.64 UR4, c[0x0][0x890] ;  /* 0x00011200ff0477ac */ /* 0x000ea40008000a00 */
[----:B--2---:R-:W-:-:S04]  /*74a0*/  UISETP.NE.U32.AND UP0, UPT, UR4, URZ, UPT ;  /* 0x000000ff0400728c */ /* 0x004fc8000bf05070 */
[----:B------:R-:W-:-:S09]  /*74b0*/  UISETP.NE.AND.EX UP0, UPT, UR5, URZ, UPT, UP0 ;  /* 0x000000ff0500728c */ /* 0x000fd2000bf05300 */
[----:B------:R-:W-:Y:S05]  /*74c0*/  BRA.U UP0, `(.L_x_130) ;  /* 0x00000001000c7547 */ /* 0x000fea000b800000 */
[----:B------:R-:W-:-:S13]  /*74d0*/  FSETP.NEU.AND P0, PT, R35, RZ, PT ;  /* 0x000000ff2300720b */ /* 0x000fda0003f0d000 */
[----:B------:R-:W-:Y:S05]  /*74e0*/  @!P0 EXIT ;  /* 0x000000000000894d */ /* 0x000fea0003800000 */
[----:B------:R-:W-:Y:S05]  /*74f0*/  BRA `(.L_x_129) ;  /* 0x00000000002c7947 */ /* 0x000fea0003800000 */
.L_x_130:
[----:B------:R-:W-:Y:S01]  /*7500*/  ISETP.NE.AND P0, PT, R77, RZ, PT ;  /* 0x000000ff4d00720c */ /* 0x000fe20003f05270 */
[----:B------:R-:W-:-:S12]  /*7510*/  BSSY.RECONVERGENT B0, `(.L_x_129) ;  /* 0x0000009000007945 */ /* 0x000fd80003800200 */
[----:B------:R-:W-:Y:S05]  /*7520*/  @P0 BRA `(.L_x_131) ;  /* 0x0000000000140947 */ /* 0x000fea0003800000 */
[----:B------:R-:W2:Y:S02]  /*7530*/  LDCU.64 UR4, c[0x0][0x888] ;  /* 0x00011100ff0477ac */ /* 0x000ea40008000a00 */
[----:B--2---:R-:W-:-:S04]  /*7540*/  ISETP.NE.U32.AND P0, PT, RZ, UR4, PT ;  /* 0x00000004ff007c0c */ /* 0x004fc8000bf05070 */
[----:B------:R-:W-:-:S13]  /*7550*/  ISETP.NE.AND.EX P0, PT, RZ, UR5, PT, P0 ;  /* 0x00000005ff007c0c */ /* 0x000fda000bf05300 */
[----:B------:R-:W-:Y:S05]  /*7560*/  @!P0 EXIT ;  /* 0x000000000000894d */ /* 0x000fea0003800000 */
[----:B------:R-:W-:Y:S05]  /*7570*/  BRA `(.L_x_132) ;  /* 0x0000000000087947 */ /* 0x000fea0003800000 */
.L_x_131:
[----:B------:R-:W-:-:S13]  /*7580*/  FSETP.NEU.AND P0, PT, R35, RZ, PT ;  /* 0x000000ff2300720b */ /* 0x000fda0003f0d000 */
[----:B------:R-:W-:Y:S05]  /*7590*/  @!P0 EXIT ;  /* 0x000000000000894d */ /* 0x000fea0003800000 */
.L_x_132:
[----:B------:R-:W-:Y:S05]  /*75a0*/  BSYNC.RECONVERGENT B0 ;  /* 0x0000000000007941 */ /* 0x000fea0003800200 */
.L_x_129:
[----:B------:R-:W-:Y:S01]  /*75b0*/  ULEA UR4, UR49, UR48, 0x3 ;  /* 0x0000003031047291 */ /* 0x000fe2000f8e18ff */
[----:B------:R-:W-:-:S04]  /*75c0*/  DEPBAR.LE SB0, 0x0 ;  /* 0x000080000000791a */ /* 0x000fc80000000000 */
[----:B------:R-:W-:-:S04]  /*75d0*/  UIADD3 UR4, UPT, UPT, UR4, 0x58, URZ ;  /* 0x0000005804047890 */ /* 0x000fc8000fffe0ff */
[----:B------:R-:W-:-:S09]  /*75e0*/  UPRMT UR4, UR37, 0x654, UR4 ;  /* 0x0000065425047896 */ /* 0x000fd20008000004 */
[----:B------:R-:W-:Y:S01]  /*75f0*/  SYNCS.ARRIVE.TRANS64.RED.A1T0 RZ, [UR4], RZ ;  /* 0x000000ffffff79a7 */ /* 0x000fe20008100404 */
[----:B------:R-:W-:Y:S05]  /*7600*/  EXIT ;  /* 0x000000000000794d */ /* 0x000fea0003800000 */
.L_x_24:
[----:B--2---:R2:W4:Y:S02]  /*7610*/  SYNCS.PHASECHK.TRANS64.TRYWAIT P0, [R3+URZ+0xf0], R2 ;  /* 0x0000f002030075a7 */ /* 0x00452400080011ff */
[----:B----4-:R-:W-:Y:S05]  /*7620*/  @!P0 NANOSLEEP.SYNCS 0x989680 ;  /* 0x009896800000895d */ /* 0x010fea0003900000 */
[----:B------:R-:W4:Y:S02]  /*7630*/  @!P0 SYNCS.PHASECHK.TRANS64 P0, [R3+URZ+0xf0], R2 ;  /* 0x0000f002030085a7 */ /* 0x000f2400080010ff */
[----:B----4-:R-:W-:Y:S05]  /*7640*/  @!P0 BRA `(.L_x_24) ;  /* 0xfffffffc00f08947 */ /* 0x010fea000383ffff */
[----:B------:R-:W-:Y:S05]  /*7650*/  BRA `(.L_x_133) ;  /* 0xffffffa000687947 */ /* 0x000fea000383ffff */
.L_x_27:
[----:B-1----:R-:W-:-:S07]  /*7660*/  MOV R2, UR33 ;  /* 0x0000002100027c02 */ /* 0x002fce0008000f00 */
.L_x_134:
[----:B-1----:R1:W2:Y:S02]  /*7670*/  SYNCS.PHASECHK.TRANS64.TRYWAIT P0, [R2+URZ+0x20], R5 ;  /* 0x00002005020075a7 */ /* 0x0022a400080011ff */
[----:B--2---:R-:W-:Y:S05]  /*7680*/  @!P0 NANOSLEEP.SYNCS 0x989680 ;  /* 0x009896800000895d */ /* 0x004fea0003900000 */
[----:B------:R-:W2:Y:S02]  /*7690*/  @!P0 SYNCS.PHASECHK.TRANS64 P0, [R2+URZ+0x20], R5 ;  /* 0x00002005020085a7 */ /* 0x000ea400080010ff */
[----:B--2---:R-:W-:Y:S05]  /*76a0*/  @!P0 BRA `(.L_x_134) ;  /* 0xfffffffc00f08947 */ /* 0x004fea000383ffff */
[----:B------:R-:W-:Y:S05]  /*76b0*/  BRA `(.L_x_26) ;  /* 0xffffffa000d07947 */ /* 0x000fea000383ffff */
.L_x_34:
[----:B-1----:R-:W-:-:S07]  /*76c0*/  MOV R2, UR17 ;  /* 0x0000001100027c02 */ /* 0x002fce0008000f00 */
.L_x_135:
[----:B-1----:R1:W2:Y:S02]  /*76d0*/  SYNCS.PHASECHK.TRANS64.TRYWAIT P0, [R2+URZ+0x20], R5 ;  /* 0x00002005020075a7 */ /* 0x0022a400080011ff */
[----:B--2---:R-:W-:Y:S05]  /*76e0*/  @!P0 NANOSLEEP.SYNCS 0x989680 ;  /* 0x009896800000895d */ /* 0x004fea0003900000 */
[----:B------:R-:W2:Y:S02]  /*76f0*/  @!P0 SYNCS.PHASECHK.TRANS64 P0, [R2+URZ+0x20], R5 ;  /* 0x00002005020085a7 */ /* 0x000ea400080010ff */
[----:B--2---:R-:W-:Y:S05]  /*7700*/  @!P0 BRA `(.L_x_135) ;  /* 0xfffffffc00f08947 */ /* 0x004fea000383ffff */
[----:B------:R-:W-:Y:S05]  /*7710*/  BRA `(.L_x_33) ;  /* 0xffffffa4008c7947 */ /* 0x000fea000383ffff */
.L_x_39:
[----:B-1----:R1:W2:Y:S02]  /*7720*/  SYNCS.PHASECHK.TRANS64.TRYWAIT P0, [R2+URZ+0x80], R3 ;  /* 0x00008003020075a7 */ /* 0x0022a400080011ff */
[----:B--2---:R-:W-:Y:S05]  /*7730*/  @!P0 NANOSLEEP.SYNCS 0x989680 ;  /* 0x009896800000895d */ /* 0x004fea0003900000 */
[----:B------:R-:W2:Y:S02]  /*7740*/  @!P0 SYNCS.PHASECHK.TRANS64 P0, [R2+URZ+0x80], R3 ;  /* 0x00008003020085a7 */ /* 0x000ea400080010ff */
[----:B--2---:R-:W-:Y:S05]  /*7750*/  @!P0 BRA `(.L_x_39) ;  /* 0xfffffffc00f08947 */ /* 0x004fea000383ffff */
[----:B------:R-:W-:Y:S05]  /*7760*/  BRA `(.L_x_136) ;  /* 0xffffffa800307947 */ /* 0x000fea000383ffff */
.L_x_43:
[----:B---3--:R-:W-:-:S07]  /*7770*/  MOV R0, UR4 ;  /* 0x0000000400007c02 */ /* 0x008fce0008000f00 */
.L_x_137:
[----:B-1----:R1:W2:Y:S02]  /*7780*/  SYNCS.PHASECHK.TRANS64.TRYWAIT P0, [R0+URZ], R3 ;  /* 0x00000003000075a7 */ /* 0x0022a400080011ff */
[----:B--2---:R-:W-:Y:S05]  /*7790*/  @!P0 NANOSLEEP.SYNCS 0x989680 ;  /* 0x009896800000895d */ /* 0x004fea0003900000 */
[----:B------:R-:W2:Y:S02]  /*77a0*/  @!P0 SYNCS.PHASECHK.TRANS64 P0, [R0+URZ], R3 ;  /* 0x00000003000085a7 */ /* 0x000ea400080010ff */
[----:B--2---:R-:W-:Y:S05]  /*77b0*/  @!P0 BRA `(.L_x_137) ;  /* 0xfffffffc00f08947 */ /* 0x004fea000383ffff */
[----:B------:R-:W-:Y:S05]  /*77c0*/  BRA `(.L_x_138) ;  /* 0xffffffac00a07947 */ /* 0x000fea000383ffff */
.L_x_44:
[----:B---3--:R-:W-:-:S07]  /*77d0*/  MOV R0, UR4 ;  /* 0x0000000400007c02 */ /* 0x008fce0008000f00 */
.L_x_139:
[----:B-1----:R1:W2:Y:S02]  /*77e0*/  SYNCS.PHASECHK.TRANS64.TRYWAIT P0, [R0+URZ], R3 ;  /* 0x00000003000075a7 */ /* 0x0022a400080011ff */
[----:B--2---:R-:W-:Y:S05]  /*77f0*/  @!P0 NANOSLEEP.SYNCS 0x989680 ;  /* 0x009896800000895d */ /* 0x004fea0003900000 */
[----:B------:R-:W2:Y:S02]  /*7800*/  @!P0 SYNCS.PHASECHK.TRANS64 P0, [R0+URZ], R3 ;  /* 0x00000003000085a7 */ /* 0x000ea400080010ff */
[----:B--2---:R-:W-:Y:S05]  /*7810*/  @!P0 BRA `(.L_x_139) ;  /* 0xfffffffc00f08947 */ /* 0x004fea000383ffff */
[----:B------:R-:W-:Y:S05]  /*7820*/  BRA `(.L_x_140) ;  /* 0xffffffac00ac7947 */ /* 0x000fea000383ffff */
.L_x_45:
[----:B---3--:R-:W-:-:S07]  /*7830*/  MOV R0, UR4 ;  /* 0x0000000400007c02 */ /* 0x008fce0008000f00 */
.L_x_141:
[----:B-1----:R1:W2:Y:S02]  /*7840*/  SYNCS.PHASECHK.TRANS64.TRYWAIT P0, [R0+URZ], R3 ;  /* 0x00000003000075a7 */ /* 0x0022a400080011ff */
[----:B--2---:R-:W-:Y:S05]  /*7850*/  @!P0 NANOSLEEP.SYNCS 0x989680 ;  /* 0x009896800000895d */ /* 0x004fea0003900000 */
[----:B------:R-:W2:Y:S02]  /*7860*/  @!P0 SYNCS.PHASECHK.TRANS64 P0, [R0+URZ], R3 ;  /* 0x00000003000085a7 */ /* 0x000ea400080010ff */
[----:B--2---:R-:W-:Y:S05]  /*7870*/  @!P0 BRA `(.L_x_141) ;  /* 0xfffffffc00f08947 */ /* 0x004fea000383ffff */
[----:B------:R-:W-:Y:S05]  /*7880*/  BRA `(.L_x_142) ;  /* 0xffffffac00b87947 */ /* 0x000fea000383ffff */
.L_x_48:
[----:B-1----:R1:W2:Y:S02]  /*7890*/  SYNCS.PHASECHK.TRANS64.TRYWAIT P0, [R0+URZ+0xe0], R5 ;  /* 0x0000e005000075a7 */ /* 0x0022a400080011ff */
[----:B--2---:R-:W-:Y:S05]  /*78a0*/  @!P0 NANOSLEEP.SYNCS 0x989680 ;  /* 0x009896800000895d */ /* 0x004fea0003900000 */
[----:B------:R-:W2:Y:S02]  /*78b0*/  @!P0 SYNCS.PHASECHK.TRANS64 P0, [R0+URZ+0xe0], R5 ;  /* 0x0000e005000085a7 */ /* 0x000ea400080010ff */
[----:B--2---:R-:W-:Y:S05]  /*78c0*/  @!P0 BRA `(.L_x_48) ;  /* 0xfffffffc00f08947 */ /* 0x004fea000383ffff */
[----:B------:R-:W-:Y:S05]  /*78d0*/  BRA `(.L_x_143) ;  /* 0xffffffb000187947 */ /* 0x000fea000383ffff */
.L_x_49:
[----:B------:R-:W-:-:S07]  /*78e0*/  MOV R0, UR5 ;  /* 0x0000000500007c02 */ /* 0x000fce0008000f00 */
.L_x_144:
[----:B-1----:R1:W2:Y:S02]  /*78f0*/  SYNCS.PHASECHK.TRANS64.TRYWAIT P0, [R0+URZ+0x90], R7 ;  /* 0x00009007000075a7 */ /* 0x0022a400080011ff */
[----:B--2---:R-:W-:Y:S05]  /*7900*/  @!P0 NANOSLEEP.SYNCS 0x989680 ;  /* 0x009896800000895d */ /* 0x004fea0003900000 */
[----:B------:R-:W2:Y:S02]  /*7910*/  @!P0 SYNCS.PHASECHK.TRANS64 P0, [R0+URZ+0x90], R7 ;  /* 0x00009007000085a7 */ /* 0x000ea400080010ff */
[----:B--2---:R-:W-:Y:S05]  /*7920*/  @!P0 BRA `(.L_x_144) ;  /* 0xfffffffc00f08947 */ /* 0x004fea000383ffff */
[----:B------:R-:W-:Y:S05]  /*7930*/  BRA `(.L_x_145) ;  /* 0xffffffb000287947 */ /* 0x000fea000383ffff */
.L_x_50:
[----:B-1----:R1:W2:Y:S02]  /*7940*/  SYNCS.PHASECHK.TRANS64.TRYWAIT P1, [R0+URZ+0x80], R5 ;  /* 0x00008005000075a7 */ /* 0x0022a400080211ff */
[----:B--2---:R-:W-:Y:S05]  /*7950*/  @!P1 NANOSLEEP.SYNCS 0x989680 ;  /* 0x009896800000995d */ /* 0x004fea0003900000 */
[----:B------:R-:W2:Y:S02]  /*7960*/  @!P1 SYNCS.PHASECHK.TRANS64 P1, [R0+URZ+0x80], R5 ;  /* 0x00008005000095a7 */ /* 0x000ea400080210ff */
[----:B--2---:R-:W-:Y:S05]  /*7970*/  @!P1 BRA `(.L_x_50) ;  /* 0xfffffffc00f09947 */ /* 0x004fea000383ffff */
[----:B------:R-:W-:Y:S05]  /*7980*/  BRA `(.L_x_146) ;  /* 0xffffffb000587947 */ /* 0x000fea000383ffff */
.L_x_53:
[----:B------:R-:W-:-:S07]  /*7990*/  MOV R0, UR5 ;  /* 0x0000000500007c02 */ /* 0x000fce0008000f00 */
.L_x_147:
[----:B-1----:R1:W2:Y:S02]  /*79a0*/  SYNCS.PHASECHK.TRANS64.TRYWAIT P0, [R0+URZ+0x90], R3 ;  /* 0x00009003000075a7 */ /* 0x0022a400080011ff */
[----:B--2---:R-:W-:Y:S05]  /*79b0*/  @!P0 NANOSLEEP.SYNCS 0x989680 ;  /* 0x009896800000895d */ /* 0x004fea0003900000 */
[----:B------:R-:W2:Y:S02]  /*79c0*/  @!P0 SYNCS.PHASECHK.TRANS64 P0, [R0+URZ+0x90], R3 ;  /* 0x00009003000085a7 */ /* 0x000ea400080010ff */
[----:B--2---:R-:W-:Y:S05]  /*79d0*/  @!P0 BRA `(.L_x_147) ;  /* 0xfffffffc00f08947 */ /* 0x004fea000383ffff */
[----:B------:R-:W-:Y:S05]  /*79e0*/  BRA `(.L_x_52) ;  /* 0xffffffb000ac7947 */ /* 0x000fea000383ffff */
.L_x_62:
[----:B-1----:R-:W-:-:S04]  /*79f0*/  MOV R4, UR6 ;  /* 0x0000000600047c02 */ /* 0x002fc80008000f00 */
[----:B------:R1:W2:Y:S03]  /*7a00*/  SYNCS.PHASECHK.TRANS64.TRYWAIT P0, [R4+URZ+0x8], R5 ;  /* 0x00000805040075a7 */ /* 0x0002a600080011ff */
[----:B--2---:R-:W-:Y:S05]  /*7a10*/  @!P0 NANOSLEEP.SYNCS 0x989680 ;  /* 0x009896800000895d */ /* 0x004fea0003900000 */
[----:B------:R-:W2:Y:S02]  /*7a20*/  @!P0 SYNCS.PHASECHK.TRANS64 P0, [R4+URZ+0x8], R5 ;  /* 0x00000805040085a7 */ /* 0x000ea400080010ff */
[----:B--2---:R-:W-:Y:S05]  /*7a30*/  @!P0 BRA `(.L_x_62) ;  /* 0xfffffffc00ec8947 */ /* 0x004fea000383ffff */
[----:B------:R-:W-:Y:S05]  /*7a40*/  BRA `(.L_x_61) ;  /* 0xffffffb400607947 */ /* 0x000fea000383ffff */
.L_x_64:
[----:B------:R-:W-:Y:S01]  /*7a50*/  BSSY B0, `(.L_x_148) ;  /* 0x0000006000007945 */ /* 0x000fe20003800000 */
[----:B------:R-:W-:-:S07]  /*7a60*/  MOV R15, 0xffffffff ;  /* 0xffffffff000f7802 */ /* 0x000fce0000000f00 */
[----:B-1---5:R-:W-:Y:S05]  /*7a70*/  WARPSYNC.COLLECTIVE R15, `(.L_x_149) ;  /* 0x000000000f0c7348 */ /* 0x022fea0003c00000 */
[----:B------:R-:W-:Y:S02]  /*7a80*/  ELECT P6, UR79, PT ;  /* 0x00000000004f782f */ /* 0x000fe400038c0000 */
[----:B------:R-:W-:Y:S01]  /*7a90*/  MOV R14, UR79 ;  /* 0x0000004f000e7c02 */ /* 0x000fe20008000f00 */
[----:B-1---5:R-:W-:Y:S10]  /*7aa0*/  ENDCOLLECTIVE ;  /* 0x000000000000791b */ /* 0x022ff40003800000 */
.L_x_149:
[----:B------:R-:W-:Y:S05]  /*7ab0*/  BSYNC B0 ;  /* 0x0000000000007941 */ /* 0x000fea0003800000 */
.L_x_148:
[----:B------:R-:W-:Y:S05]  /*7ac0*/  BRA `(.L_x_150) ;  /* 0xffffffb400907947 */ /* 0x000fea000383ffff */
.L_x_66:
[----:B-1----:R-:W-:-:S04]  /*7ad0*/  MOV R2, UR6 ;  /* 0x0000000600027c02 */ /* 0x002fc80008000f00 */
[----:B------:R1:W2:Y:S03]  /*7ae0*/  SYNCS.PHASECHK.TRANS64.TRYWAIT P0, [R2+URZ+0x8], R3 ;  /* 0x00000803020075a7 */ /* 0x0002a600080011ff */
[----:B--2---:R-:W-:Y:S05]  /*7af0*/  @!P0 NANOSLEEP.SYNCS 0x989680 ;  /* 0x009896800000895d */ /* 0x004fea0003900000 */
[----:B------:R-:W2:Y:S02]  /*7b00*/  @!P0 SYNCS.PHASECHK.TRANS64 P0, [R2+URZ+0x8], R3 ;  /* 0x00000803020085a7 */ /* 0x000ea400080010ff */
[----:B--2---:R-:W-:Y:S05]  /*7b10*/  @!P0 BRA `(.L_x_66) ;  /* 0xfffffffc00ec8947 */ /* 0x004fea000383ffff */
[----:B------:R-:W-:Y:S05]  /*7b20*/  BRA `(.L_x_65) ;  /* 0xffffffb400947947 */ /* 0x000fea000383ffff */
.L_x_67:
[----:B-1----:R1:W2:Y:S02]  /*7b30*/  SYNCS.PHASECHK.TRANS64.TRYWAIT P0, [R0+URZ+0x80], R5 ;  /* 0x00008005000075a7 */ /* 0x0022a400080011ff */
[----:B--2---:R-:W-:Y:S05]  /*7b40*/  @!P0 NANOSLEEP.SYNCS 0x989680 ;  /* 0x009896800000895d */ /* 0x004fea0003900000 */
[----:B------:R-:W2:Y:S02]  /*7b50*/  @!P0 SYNCS.PHASECHK.TRANS64 P0, [R0+URZ+0x80], R5 ;  /* 0x00008005000085a7 */ /* 0x000ea400080010ff */
[----:B--2---:R-:W-:Y:S05]  /*7b60*/  @!P0 BRA `(.L_x_67) ;  /* 0xfffffffc00f08947 */ /* 0x004fea000383ffff */
[----:B------:R-:W-:Y:S05]  /*7b70*/  BRA `(.L_x_151) ;  /* 0xffffffb800807947 */ /* 0x000fea000383ffff */
.L_x_69:
[----:B------:R-:W-:-:S07]  /*7b80*/  MOV R0, UR9 ;  /* 0x0000000900007c02 */ /* 0x000fce0008000f00 */
.L_x_152:
[----:B-1----:R1:W2:Y:S02]  /*7b90*/  SYNCS.PHASECHK.TRANS64.TRYWAIT P0, [R0+URZ+0xc0], R5 ;  /* 0x0000c005000075a7 */ /* 0x0022a400080011ff */
[----:B--2---:R-:W-:Y:S05]  /*7ba0*/  @!P0 NANOSLEEP.SYNCS 0x989680 ;  /* 0x009896800000895d */ /* 0x004fea0003900000 */
[----:B------:R-:W2:Y:S02]  /*7bb0*/  @!P0 SYNCS.PHASECHK.TRANS64 P0, [R0+URZ+0xc0], R5 ;  /* 0x0000c005000085a7 */ /* 0x000ea400080010ff */
[----:B--2---:R-:W-:Y:S05]  /*7bc0*/  @!P0 BRA `(.L_x_152) ;  /* 0xfffffffc00f08947 */ /* 0x004fea000383ffff */
[----:B------:R-:W-:Y:S05]  /*7bd0*/  BRA `(.L_x_153) ;  /* 0xffffffb800cc7947 */ /* 0x000fea000383ffff */
.L_x_72:
[----:B------:R-:W-:Y:S07]  /*7be0*/  MOV R0, UR8 ;  /* 0x0000000800007c02 */ /* 0x000fee0008000f00 */
.L_x_154:
[----:B-1----:R1:W2:Y:S02]  /*7bf0*/  SYNCS.PHASECHK.TRANS64.TRYWAIT P0, [R0+URZ], R5 ;  /* 0x00000005000075a7 */ /* 0x0022a400080011ff */
[----:B--2---:R-:W-:Y:S05]  /*7c00*/  @!P0 NANOSLEEP.SYNCS 0x989680 ;  /* 0x009896800000895d */ /* 0x004fea0003900000 */
[----:B------:R-:W2:Y:S02]  /*7c10*/  @!P0 SYNCS.PHASECHK.TRANS64 P0, [R0+URZ], R5 ;  /* 0x00000005000085a7 */ /* 0x000ea400080010ff */
[----:B--2---:R-:W-:Y:S05]  /*7c20*/  @!P0 BRA `(.L_x_154) ;  /* 0xfffffffc00f08947 */ /* 0x004fea000383ffff */
[----:B------:R-:W-:Y:S05]  /*7c30*/  BRA `(.L_x_71) ;  /* 0xffffffb800e07947 */ /* 0x000fea000383ffff */
.L_x_76:
[----:B-1----:R-:W-:-:S07]  /*7c40*/  MOV R0, UR8 ;  /* 0x0000000800007c02 */ /* 0x002fce0008000f00 */
.L_x_155:
[----:B-1----:R1:W2:Y:S02]  /*7c50*/  SYNCS.PHASECHK.TRANS64.TRYWAIT P0, [R0+URZ], R3 ;  /* 0x00000003000075a7 */ /* 0x0022a400080011ff */
[----:B--2---:R-:W-:Y:S05]  /*7c60*/  @!P0 NANOSLEEP.SYNCS 0x989680 ;  /* 0x009896800000895d */ /* 0x004fea0003900000 */
[----:B------:R-:W2:Y:S02]  /*7c70*/  @!P0 SYNCS.PHASECHK.TRANS64 P0, [R0+URZ], R3 ;  /* 0x00000003000085a7 */ /* 0x000ea400080010ff */
[----:B--2---:R-:W-:Y:S05]  /*7c80*/  @!P0 BRA `(.L_x_155) ;  /* 0xfffffffc00f08947 */ /* 0x004fea000383ffff */
[----:B------:R-:W-:Y:S05]  /*7c90*/  BRA `(.L_x_156) ;  /* 0xffffffbc00d47947 */ /* 0x000fea000383ffff */
.L_x_77:
[----:B------:R-:W-:-:S07]  /*7ca0*/  MOV R0, UR8 ;  /* 0x0000000800007c02 */ /* 0x000fce0008000f00 */
.L_x_157:
[----:B-1----:R1:W2:Y:S02]  /*7cb0*/  SYNCS.PHASECHK.TRANS64.TRYWAIT P0, [R0+URZ], R3 ;  /* 0x00000003000075a7 */ /* 0x0022a400080011ff */
[----:B--2---:R-:W-:Y:S05]  /*7cc0*/  @!P0 NANOSLEEP.SYNCS 0x989680 ;  /* 0x009896800000895d */ /* 0x004fea0003900000 */
[----:B------:R-:W2:Y:S02]  /*7cd0*/  @!P0 SYNCS.PHASECHK.TRANS64 P0, [R0+URZ], R3 ;  /* 0x00000003000085a7 */ /* 0x000ea400080010ff */
[----:B--2---:R-:W-:Y:S05]  /*7ce0*/  @!P0 BRA `(.L_x_157) ;  /* 0xfffffffc00f08947 */ /* 0x004fea000383ffff */
[----:B------:R-:W-:Y:S05]  /*7cf0*/  BRA `(.L_x_158) ;  /* 0xffffffbc00e07947 */ /* 0x000fea000383ffff */
.L_x_78:
[----:B------:R-:W-:-:S07]  /*7d00*/  MOV R0, UR8 ;  /* 0x0000000800007c02 */ /* 0x000fce0008000f00 */
.L_x_159:
[----:B-1----:R1:W2:Y:S02]  /*7d10*/  SYNCS.PHASECHK.TRANS64.TRYWAIT P0, [R0+URZ], R3 ;  /* 0x00000003000075a7 */ /* 0x0022a400080011ff */
[----:B--2---:R-:W-:Y:S05]  /*7d20*/  @!P0 NANOSLEEP.SYNCS 0x989680 ;  /* 0x009896800000895d */ /* 0x004fea0003900000 */
[----:B------:R-:W2:Y:S02]  /*7d30*/  @!P0 SYNCS.PHASECHK.TRANS64 P0, [R0+URZ], R3 ;  /* 0x00000003000085a7 */ /* 0x000ea400080010ff */
[----:B--2---:R-:W-:Y:S05]  /*7d40*/  @!P0 BRA `(.L_x_159) ;  /* 0xfffffffc00f08947 */ /* 0x004fea000383ffff */
[----:B------:R-:W-:Y:S05]  /*7d50*/  BRA `(.L_x_160) ;  /* 0xffffffbc00ec7947 */ /* 0x000fea000383ffff */
.L_x_81:
[----:B------:R-:W-:-:S07]  /*7d60*/  MOV R0, UR7 ;  /* 0x0000000700007c02 */ /* 0x000fce0008000f00 */
.L_x_161:
[----:B-1----:R1:W2:Y:S02]  /*7d70*/  SYNCS.PHASECHK.TRANS64.TRYWAIT P1, [R0+URZ+0x100], R3 ;  /* 0x00010003000075a7 */ /* 0x0022a400080211ff */
[----:B--2---:R-:W-:Y:S05]  /*7d80*/  @!P1 NANOSLEEP.SYNCS 0x989680 ;  /* 0x009896800000995d */ /* 0x004fea0003900000 */
[----:B------:R-:W2:Y:S02]  /*7d90*/  @!P1 SYNCS.PHASECHK.TRANS64 P1, [R0+URZ+0x100], R3 ;  /* 0x00010003000095a7 */ /* 0x000ea400080210ff */
[----:B--2---:R-:W-:Y:S05]  /*7da0*/  @!P1 BRA `(.L_x_161) ;  /* 0xfffffffc00f09947 */ /* 0x004fea000383ffff */
[----:B------:R-:W-:Y:S05]  /*7db0*/  BRA `(.L_x_162) ;  /* 0xffffffc000387947 */ /* 0x000fea000383ffff */
.L_x_86:
[----:B--2---:R2:W4:Y:S02]  /*7dc0*/  SYNCS.PHASECHK.TRANS64.TRYWAIT P0, [R0+URZ+0x80], R3 ;  /* 0x00008003000075a7 */ /* 0x00452400080011ff */
[----:B----4-:R-:W-:Y:S05]  /*7dd0*/  @!P0 NANOSLEEP.SYNCS 0x989680 ;  /* 0x009896800000895d */ /* 0x010fea0003900000 */
[----:B------:R-:W4:Y:S02]  /*7de0*/  @!P0 SYNCS.PHASECHK.TRANS64 P0, [R0+URZ+0x80], R3 ;  /* 0x00008003000085a7 */ /* 0x000f2400080010ff */
[----:B----4-:R-:W-:Y:S05]  /*7df0*/  @!P0 BRA `(.L_x_86) ;  /* 0xfffffffc00f08947 */ /* 0x010fea000383ffff */
[----:B------:R-:W-:Y:S05]  /*7e00*/  BRA `(.L_x_163) ;  /* 0xffffffc4003c7947 */ /* 0x000fea000383ffff */
.L_x_89:
[----:B------:R-:W-:Y:S07]  /*7e10*/  MOV R0, UR7 ;  /* 0x0000000700007c02 */ /* 0x000fee0008000f00 */
.L_x_164:
[----:B--2---:R2:W4:Y:S02]  /*7e20*/  SYNCS.PHASECHK.TRANS64.TRYWAIT P0, [R0+URZ+0x78], R3 ;  /* 0x00007803000075a7 */ /* 0x00452400080011ff */
[----:B----4-:R-:W-:Y:S05]  /*7e30*/  @!P0 NANOSLEEP.SYNCS 0x989680 ;  /* 0x009896800000895d */ /* 0x010fea0003900000 */
[----:B------:R-:W4:Y:S02]  /*7e40*/  @!P0 SYNCS.PHASECHK.TRANS64 P0, [R0+URZ+0x78], R3 ;  /* 0x00007803000085a7 */ /* 0x000f2400080010ff */
[----:B----4-:R-:W-:Y:S05]  /*7e50*/  @!P0 BRA `(.L_x_164) ;  /* 0xfffffffc00f08947 */ /* 0x010fea000383ffff */
[----:B------:R-:W-:Y:S05]  /*7e60*/  BRA `(.L_x_88) ;  /* 0xffffffc8001c7947 */ /* 0x000fea000383ffff */
.L_x_92:
[----:B------:R-:W-:Y:S07]  /*7e70*/  MOV R0, UR15 ;  /* 0x0000000f00007c02 */ /* 0x000fee0008000f00 */
.L_x_165:
[----:B-1----:R1:W2:Y:S02]  /*7e80*/  SYNCS.PHASECHK.TRANS64.TRYWAIT P0, [R0+URZ+0x58], R3 ;  /* 0x00005803000075a7 */ /* 0x0022a400080011ff */
[----:B--2---:R-:W-:Y:S05]  /*7e90*/  @!P0 NANOSLEEP.SYNCS 0x989680 ;  /* 0x009896800000895d */ /* 0x004fea0003900000 */
[----:B------:R-:W2:Y:S02]  /*7ea0*/  @!P0 SYNCS.PHASECHK.TRANS64 P0, [R0+URZ+0x58], R3 ;  /* 0x00005803000085a7 */ /* 0x000ea400080010ff */
[----:B--2---:R-:W-:Y:S05]  /*7eb0*/  @!P0 BRA `(.L_x_165) ;  /* 0xfffffffc00f08947 */ /* 0x004fea000383ffff */
[----:B------:R-:W-:Y:S05]  /*7ec0*/  BRA `(.L_x_166) ;  /* 0xffffffc800947947 */ /* 0x000fea000383ffff */
.L_x_93:
[----:B------:R-:W-:Y:S07]  /*7ed0*/  MOV R3, UR13 ;  /* 0x0000000d00037c02 */ /* 0x000fee0008000f00 */
.L_x_167:
[----:B-1----:R1:W2:Y:S02]  /*7ee0*/  SYNCS.PHASECHK.TRANS64.TRYWAIT P0, [R3+URZ+0x58], R12 ;  /* 0x0000580c030075a7 */ /* 0x0022a400080011ff */
[----:B--2---:R-:W-:Y:S05]  /*7ef0*/  @!P0 NANOSLEEP.SYNCS 0x989680 ;  /* 0x009896800000895d */ /* 0x004fea0003900000 */
[----:B------:R-:W2:Y:S02]  /*7f00*/  @!P0 SYNCS.PHASECHK.TRANS64 P0, [R3+URZ+0x58], R12 ;  /* 0x0000580c030085a7 */ /* 0x000ea400080010ff */
[----:B--2---:R-:W-:Y:S05]  /*7f10*/  @!P0 BRA `(.L_x_167) ;  /* 0xfffffffc00f08947 */ /* 0x004fea000383ffff */
[----:B------:R-:W-:Y:S05]  /*7f20*/  BRA `(.L_x_168) ;  /* 0xffffffcc00507947 */ /* 0x000fea000383ffff */
.L_x_95:
[----:B------:R-:W-:-:S07]  /*7f30*/  MOV R0, UR4 ;  /* 0x0000000400007c02 */ /* 0x000fce0008000f00 */
.L_x_169:
[----:B-1----:R1:W4:Y:S02]  /*7f40*/  SYNCS.PHASECHK.TRANS64.TRYWAIT P0, [R0+URZ], R3 ;  /* 0x00000003000075a7 */ /* 0x00232400080011ff */
[----:B----4-:R-:W-:Y:S05]  /*7f50*/  @!P0 NANOSLEEP.SYNCS 0x989680 ;  /* 0x009896800000895d */ /* 0x010fea0003900000 */
[----:B------:R-:W4:Y:S02]  /*7f60*/  @!P0 SYNCS.PHASECHK.TRANS64 P0, [R0+URZ], R3 ;  /* 0x00000003000085a7 */ /* 0x000f2400080010ff */
[----:B----4-:R-:W-:Y:S05]  /*7f70*/  @!P0 BRA `(.L_x_169) ;  /* 0xfffffffc00f08947 */ /* 0x010fea000383ffff */
[----:B------:R-:W-:Y:S05]  /*7f80*/  BRA `(.L_x_170) ;  /* 0xffffffcc00f87947 */ /* 0x000fea000383ffff */
.L_x_96:
[----:B------:R-:W-:-:S07]  /*7f90*/  MOV R0, UR4 ;  /* 0x0000000400007c02 */ /* 0x000fce0008000f00 */
.L_x_171:
[----:B-1----:R1:W4:Y:S02]  /*7fa0*/  SYNCS.PHASECHK.TRANS64.TRYWAIT P0, [R0+URZ], R3 ;  /* 0x00000003000075a7 */ /* 0x00232400080011ff */
[----:B----4-:R-:W-:Y:S05]  /*7fb0*/  @!P0 NANOSLEEP.SYNCS 0x989680 ;  /* 0x009896800000895d */ /* 0x010fea0003900000 */
[----:B------:R-:W4:Y:S02]  /*7fc0*/  @!P0 SYNCS.PHASECHK.TRANS64 P0, [R0+URZ], R3 ;  /* 0x00000003000085a7 */ /* 0x000f2400080010ff */
[----:B----4-:R-:W-:Y:S05]  /*7fd0*/  @!P0 BRA `(.L_x_171) ;  /* 0xfffffffc00f08947 */ /* 0x010fea000383ffff */
[----:B------:R-:W-:Y:S05]  /*7fe0*/  BRA `(.L_x_172) ;  /* 0xffffffd000047947 */ /* 0x000fea000383ffff */
.L_x_98:
[----:B--2---:R2:W4:Y:S02]  /*7ff0*/  SYNCS.PHASECHK.TRANS64.TRYWAIT P0, [R0+URZ+0x80], R3 ;  /* 0x00008003000075a7 */ /* 0x00452400080011ff */
[----:B----4-:R-:W-:Y:S05]  /*8000*/  @!P0 NANOSLEEP.SYNCS 0x989680 ;  /* 0x009896800000895d */ /* 0x010fea0003900000 */
[----:B------:R-:W4:Y:S02]  /*8010*/  @!P0 SYNCS.PHASECHK.TRANS64 P0, [R0+URZ+0x80], R3 ;  /* 0x00008003000085a7 */ /* 0x000f2400080010ff */
[----:B----4-:R-:W-:Y:S05]  /*8020*/  @!P0 BRA `(.L_x_98) ;  /* 0xfffffffc00f08947 */ /* 0x010fea000383ffff */
[----:B------:R-:W-:Y:S05]  /*8030*/  BRA `(.L_x_173) ;  /* 0xffffffd000e87947 */ /* 0x000fea000383ffff */
.L_x_108:
[----:B-1----:R1:W3:Y:S02]  /*8040*/  SYNCS.PHASECHK.TRANS64.TRYWAIT P1, [R0+URZ+0x40], R5 ;  /* 0x00004005000075a7 */ /* 0x0022e400080211ff */
[----:B---3--:R-:W-:Y:S05]  /*8050*/  @!P1 NANOSLEEP.SYNCS 0x989680 ;  /* 0x009896800000995d */ /* 0x008fea0003900000 */
[----:B------:R-:W3:Y:S02]  /*8060*/  @!P1 SYNCS.PHASECHK.TRANS64 P1, [R0+URZ+0x40], R5 ;  /* 0x00004005000095a7 */ /* 0x000ee400080210ff */
[----:B---3--:R-:W-:Y:S05]  /*8070*/  @!P1 BRA `(.L_x_108) ;  /* 0xfffffffc00f09947 */ /* 0x008fea000383ffff */
[----:B------:R-:W-:Y:S05]  /*8080*/  BRA `(.L_x_107) ;  /* 0xffffffe000007947 */ /* 0x000fea000383ffff */
.L_x_110:
[----:B-1----:R1:W4:Y:S02]  /*8090*/  SYNCS.PHASECHK.TRANS64.TRYWAIT P0, [R76+URZ+0xa0], R3 ;  /* 0x0000a0034c0075a7 */ /* 0x00232400080011ff */
[----:B----4-:R-:W-:Y:S05]  /*80a0*/  @!P0 NANOSLEEP.SYNCS 0x989680 ;  /* 0x009896800000895d */ /* 0x010fea0003900000 */
[----:B------:R-:W4:Y:S02]  /*80b0*/  @!P0 SYNCS.PHASECHK.TRANS64 P0, [R76+URZ+0xa0], R3 ;  /* 0x0000a0034c0085a7 */ /* 0x000f2400080010ff */
[----:B----4-:R-:W-:Y:S05]  /*80c0*/  @!P0 BRA `(.L_x_110) ;  /* 0xfffffffc00f08947 */ /* 0x010fea000383ffff */
[----:B------:R-:W-:Y:S05]  /*80d0*/  BRA `(.L_x_109) ;  /* 0xffffffe000307947 */ /* 0x000fea000383ffff */
.L_x_121:
[----:B--2---:R2:W3:Y:S02]  /*80e0*/  SYNCS.PHASECHK.TRANS64.TRYWAIT P0, [R2+URZ+0x40], R83 ;  /* 0x00004053020075a7 */ /* 0x0044e400080011ff */
[----:B---3--:R-:W-:Y:S05]  /*80f0*/  @!P0 NANOSLEEP.SYNCS 0x989680 ;  /* 0x009896800000895d */ /* 0x008fea0003900000 */
[----:B------:R-:W3:Y:S02]  /*8100*/  @!P0 SYNCS.PHASECHK.TRANS64 P0, [R2+URZ+0x40], R83 ;  /* 0x00004053020085a7 */ /* 0x000ee400080010ff */
[----:B---3--:R-:W-:Y:S05]  /*8110*/  @!P0 BRA `(.L_x_121) ;  /* 0xfffffffc00f08947 */ /* 0x008fea000383ffff */
[----:B------:R-:W-:Y:S05]  /*8120*/  BRA `(.L_x_120) ;  /* 0xffffffe800547947 */ /* 0x000fea000383ffff */
        .weak           $__internal_0_$__cuda_sm10x_tcgen05_guardrail_trap_col_being_dealloced_not_returned_by_alloc
        .type           $__internal_0_$__cuda_sm10x_tcgen05_guardrail_trap_col_being_dealloced_not_returned_by_alloc,@function
        .size           $__internal_0_$__cuda_sm10x_tcgen05_guardrail_trap_col_being_dealloced_not_returned_by_alloc,($__internal_1_$__cuda_sm10x_tcgen05_guardrail_trap_phase_invalid_during_alloc - $__internal_0_$__cuda_sm10x_tcgen05_guardrail_trap_col_being_dealloced_not_returned_by_alloc)
$__internal_0_$__cuda_sm10x_tcgen05_guardrail_trap_col_being_dealloced_not_returned_by_alloc:
[----:B------:R-:W-:Y:S05]  /*8130*/  BPT.TRAP 0x1 ;  /* 0x000000040000795c */ /* 0x000fea0000300000 */
[----:B------:R-:W-:-:S04]  /*8140*/  HFMA2 R3, -RZ, RZ, 0, 0 ;  /* 0x00000000ff037431 */ /* 0x000fc800000001ff */
[----:B------:R-:W-:Y:S05]  /*8150*/  RET.REL.NODEC R2 `(_ZN7cutlass13device_kernelINS_4gemm6kernel13GemmUniversalIN4cute5tupleIJiiiiEEENS1_10collective13CollectiveMmaINS1_35MainloopSm100TmaUmmaWarpSpecializedILi4ELi2ELi4ENS5_IJNS4_1CILi2EEENSA_ILi1EEESC_EEEEENS5_IJNSA_ILi128EEENSA_ILi64EEESG_EEENS_10bfloat16_tENS5_IJlSC_lEEESI_SJ_NS4_8TiledMMAINS4_8MMA_AtomIJNS4_26SM100_MMA_F16BF16_2x1SM_SSISI_SI_fLi128ELi64ELNS4_4UMMA5MajorE0ELSO_0ELNSN_7ScaleInE0ELSP_0EEEEEENS4_6LayoutINS5_IJSC_SC_SC_EEENS5_IJNSA_ILi0EEESU_SU_EEEEENS5_IJNS4_10UnderscoreESX_SX_EEEEENS4_18SM100_TMA_2SM_LOADENS4_14ComposedLayoutINS4_7SwizzleILi3ELi4ELi3EEENS4_18smem_ptr_flag_bitsILi16EEENSS_INS5_IJNSA_ILi8EEESG_EEENS5_IJSG_SC_EEEEEEEvNS4_8identityES10_S1A_vS1B_EENS_8epilogue10collective18CollectiveEpilogueINS1D_23Sm100TmaWarpSpecializedILi3ELi2ELi16ELb1ELb0EEEJNS5_IJSG_SG_SG_EEENS5_IJNSS_ISG_SC_EENSS_INS5_IJNSA_ILi16EEESB_EEENS5_IJSC_NSA_ILi32EEEEEEEEEEESI_SJ_SI_SJ_NS1D_6fusion15FusionCallbacksIS1H_NS1Q_17LinearCombinationISI_fSI_fLNS_15FloatRoundStyleE2EEES1I_S1P_JEEENS4_5SM1004TMEM4LOAD26SM100_TMEM_LOAD_32dp32b16xENS4_13SM90_TMA_LOADENS11_INS12_ILi1ELi4ELi3EEES15_NSS_INS5_IJS16_S1K_EEENS5_IJS1K_SC_EEEEEEENS4_39AutoVectorizingCopyWithAssumedAlignmentILi128EEENS4_14SM90_TMA_STOREES25_S27_S27_EEEvvEEEEvNT_6ParamsE) ;  /* 0xffffff7c02a87950 */ /* 0x000fea0003c3ffff */
        .weak           $__internal_1_$__cuda_sm10x_tcgen05_guardrail_trap_phase_invalid_during_alloc
        .type           $__internal_1_$__cuda_sm10x_tcgen05_guardrail_trap_phase_invalid_during_alloc,@function
        .size           $__internal_1_$__cuda_sm10x_tcgen05_guardrail_trap_phase_invalid_during_alloc,($__internal_2_$__cuda_sm10x_tcgen05_guardrail_trap_unallocated_columns_being_dealloced - $__internal_1_$__cuda_sm10x_tcgen05_guardrail_trap_phase_invalid_during_alloc)
$__internal_1_$__cuda_sm10x_tcgen05_guardrail_trap_phase_invalid_during_alloc:
[----:B------:R-:W-:Y:S05]  /*8160*/  BPT.TRAP 0x1 ;  /* 0x000000040000795c */ /* 0x000fea0000300000 */
[----:B------:R-:W-:-:S04]  /*8170*/  MOV R3, 0x0 ;  /* 0x0000000000037802 */ /* 0x000fc80000000f00 */
[----:B------:R-:W-:Y:S05]  /*8180*/  RET.REL.NODEC R2 `(_ZN7cutlass13device_kernelINS_4gemm6kernel13GemmUniversalIN4cute5tupleIJiiiiEEENS1_10collective13CollectiveMmaINS1_35MainloopSm100TmaUmmaWarpSpecializedILi4ELi2ELi4ENS5_IJNS4_1CILi2EEENSA_ILi1EEESC_EEEEENS5_IJNSA_ILi128EEENSA_ILi64EEESG_EEENS_10bfloat16_tENS5_IJlSC_lEEESI_SJ_NS4_8TiledMMAINS4_8MMA_AtomIJNS4_26SM100_MMA_F16BF16_2x1SM_SSISI_SI_fLi128ELi64ELNS4_4UMMA5MajorE0ELSO_0ELNSN_7ScaleInE0ELSP_0EEEEEENS4_6LayoutINS5_IJSC_SC_SC_EEENS5_IJNSA_ILi0EEESU_SU_EEEEENS5_IJNS4_10UnderscoreESX_SX_EEEEENS4_18SM100_TMA_2SM_LOADENS4_14ComposedLayoutINS4_7SwizzleILi3ELi4ELi3EEENS4_18smem_ptr_flag_bitsILi16EEENSS_INS5_IJNSA_ILi8EEESG_EEENS5_IJSG_SC_EEEEEEEvNS4_8identityES10_S1A_vS1B_EENS_8epilogue10collective18CollectiveEpilogueINS1D_23Sm100TmaWarpSpecializedILi3ELi2ELi16ELb1ELb0EEEJNS5_IJSG_SG_SG_EEENS5_IJNSS_ISG_SC_EENSS_INS5_IJNSA_ILi16EEESB_EEENS5_IJSC_NSA_ILi32EEEEEEEEEEESI_SJ_SI_SJ_NS1D_6fusion15FusionCallbacksIS1H_NS1Q_17LinearCombinationISI_fSI_fLNS_15FloatRoundStyleE2EEES1I_S1P_JEEENS4_5SM1004TMEM4LOAD26SM100_TMEM_LOAD_32dp32b16xENS4_13SM90_TMA_LOADENS11_INS12_ILi1ELi4ELi3EEES15_NSS_INS5_IJS16_S1K_EEENS5_IJS1K_SC_EEEEEEENS4_39AutoVectorizingCopyWithAssumedAlignmentILi128EEENS4_14SM90_TMA_STOREES25_S27_S27_EEEvvEEEEvNT_6ParamsE) ;  /* 0xffffff7c029c7950 */ /* 0x000fea0003c3ffff */
        .weak           $__internal_2_$__cuda_sm10x_tcgen05_guardrail_trap_unallocated_columns_being_dealloced
        .type           $__internal_2_$__cuda_sm10x_tcgen05_guardrail_trap_unallocated_columns_being_dealloced,@function
        .size           $__internal_2_$__cuda_sm10x_tcgen05_guardrail_trap_unallocated_columns_being_dealloced,(.L_x_175 - $__internal_2_$__cuda_sm10x_tcgen05_guardrail_trap_unallocated_columns_being_dealloced)
$__internal_2_$__cuda_sm10x_tcgen05_guardrail_trap_unallocated_columns_being_dealloced:
[----:B------:R-:W-:Y:S05]  /*8190*/  BPT.TRAP 0x1 ;  /* 0x000000040000795c */ /* 0x000fea0000300000 */
[----:B------:R-:W-:-:S04]  /*81a0*/  HFMA2 R3, -RZ, RZ, 0, 0 ;  /* 0x00000000ff037431 */ /* 0x000fc800000001ff */
[----:B------:R-:W-:Y:S05]  /*81b0*/  RET.REL.NODEC R2 `(_ZN7cutlass13device_kernelINS_4gemm6kernel13GemmUniversalIN4cute5tupleIJiiiiEEENS1_10collective13CollectiveMmaINS1_35MainloopSm100TmaUmmaWarpSpecializedILi4ELi2ELi4ENS5_IJNS4_1CILi2EEENSA_ILi1EEESC_EEEEENS5_IJNSA_ILi128EEENSA_ILi64EEESG_EEENS_10bfloat16_tENS5_IJlSC_lEEESI_SJ_NS4_8TiledMMAINS4_8MMA_AtomIJNS4_26SM100_MMA_F16BF16_2x1SM_SSISI_SI_fLi128ELi64ELNS4_4UMMA5MajorE0ELSO_0ELNSN_7ScaleInE0ELSP_0EEEEEENS4_6LayoutINS5_IJSC_SC_SC_EEENS5_IJNSA_ILi0EEESU_SU_EEEEENS5_IJNS4_10UnderscoreESX_SX_EEEEENS4_18SM100_TMA_2SM_LOADENS4_14ComposedLayoutINS4_7SwizzleILi3ELi4ELi3EEENS4_18smem_ptr_flag_bitsILi16EEENSS_INS5_IJNSA_ILi8EEESG_EEENS5_IJSG_SC_EEEEEEEvNS4_8identityES10_S1A_vS1B_EENS_8epilogue10collective18CollectiveEpilogueINS1D_23Sm100TmaWarpSpecializedILi3ELi2ELi16ELb1ELb0EEEJNS5_IJSG_SG_SG_EEENS5_IJNSS_ISG_SC_EENSS_INS5_IJNSA_ILi16EEESB_EEENS5_IJSC_NSA_ILi32EEEEEEEEEEESI_SJ_SI_SJ_NS1D_6fusion15FusionCallbacksIS1H_NS1Q_17LinearCombinationISI_fSI_fLNS_15FloatRoundStyleE2EEES1I_S1P_JEEENS4_5SM1004TMEM4LOAD26SM100_TMEM_LOAD_32dp32b16xENS4_13SM90_TMA_LOADENS11_INS12_ILi1ELi4ELi3EEES15_NSS_INS5_IJS16_S1K_EEENS5_IJS1K_SC_EEEEEEENS4_39AutoVectorizingCopyWithAssumedAlignmentILi128EEENS4_14SM90_TMA_STOREES25_S27_S27_EEEvvEEEEvNT_6ParamsE) ;  /* 0xffffff7c02907950 */ /* 0x000fea0003c3ffff */
.L_x_174:
[----:B------:R-:W-:-:S00]  /*81c0*/  BRA `(.L_x_174) ;  /* 0xfffffffc00fc7947 */ /* 0x000fc0000383ffff */
[----:B------:R-:W-:-:S00]  /*81d0*/  NOP ;  /* 0x0000000000007918 */ /* 0x000fc00000000000 */
        /* <DEDUP_REMOVED lines=10> */
.L_x_175:


//--------------------- .nv.global.init           --------------------------
	.section	.nv.global.init,"aw",@progbits
.nv.global.init:
	.type		$str$27,@object
	.size		$str$27,($str$28 - $str$27)
$str$27:
        /*0000*/ 	.byte	0x28, 0x61, 0x64, 0x64, 0x72, 0x65, 0x73, 0x73, 0x20, 0x26, 0x20, 0x6d, 0x61, 0x73, 0x6b, 0x29
        /*0010*/ 	.byte	0x20, 0x3d, 0x3d, 0x20, 0x30, 0x00
	.type		$str$28,@object
	.size		$str$28,($str$26 - $str$28)
$str$28:
        /*0016*/ 	.byte	0x2f, 0x74, 0x6d, 0x70, 0x2f, 0x63, 0x75, 0x74, 0x6c, 0x61, 0x73, 0x73, 0x5f, 0x73, 0x77, 0x65
        /*0026*/ 	.byte	0x65, 0x70, 0x5f, 0x73, 0x72, 0x63, 0x2f, 0x69, 0x6e, 0x63, 0x6c, 0x75, 0x64, 0x65, 0x2f, 0x63
        /*0036*/ 	.byte	0x75, 0x74, 0x65, 0x2f, 0x70, 0x6f, 0x69, 0x6e, 0x74, 0x65, 0x72, 0x5f, 0x66, 0x6c, 0x61, 0x67
        /*0046*/ 	.byte	0x67, 0x65, 0x64, 0x2e, 0x68, 0x70, 0x70, 0x00
	.type		$str$26,@object
	.size		$str$26,($str$25 - $str$26)
$str$26:
        /*004e*/ 	.byte	0x2f, 0x74, 0x6d, 0x70, 0x2f, 0x63, 0x75, 0x74, 0x6c, 0x61, 0x73, 0x73, 0x5f, 0x73, 0x77, 0x65
        /*005e*/ 	.byte	0x65, 0x70, 0x5f, 0x73, 0x72, 0x63, 0x2f, 0x69, 0x6e, 0x63, 0x6c, 0x75, 0x64, 0x65, 0x2f, 0x63
        /*006e*/ 	.byte	0x75, 0x74, 0x65, 0x2f, 0x61, 0x74, 0x6f, 0x6d, 0x2f, 0x63, 0x6f, 0x70, 0x79, 0x5f, 0x74, 0x72
        /*007e*/ 	.byte	0x61, 0x69, 0x74, 0x73, 0x5f, 0x73, 0x6d, 0x31, 0x30, 0x30, 0x2e, 0x68, 0x70, 0x70, 0x00
	.type		$str$25,@object
	.size		$str$25,(__unnamed_1 - $str$25)
$str$25:
        /*008d*/ 	.byte	0x28, 0x28, 0x75, 0x69, 0x6e, 0x74, 0x33, 0x32, 0x5f, 0x74, 0x28, 0x74, 0x68, 0x72, 0x65, 0x61
        /*009d*/ 	.byte	0x64, 0x49, 0x64, 0x78, 0x2e, 0x78, 0x29, 0x20, 0x2f, 0x20, 0x33, 0x32, 0x29, 0x20, 0x25, 0x20
        /*00ad*/ 	.byte	0x34, 0x29, 0x20, 0x3d, 0x3d, 0x20, 0x28, 0x28, 0x28, 0x74, 0x6d, 0x65, 0x6d, 0x5f, 0x61, 0x64
        /*00bd*/ 	.byte	0x64, 0x72, 0x20, 0x3e, 0x3e, 0x20, 0x31, 0x36, 0x29, 0x20, 0x2f, 0x20, 0x33, 0x32, 0x29, 0x20
        /*00cd*/ 	.byte	0x25, 0x20, 0x34, 0x29, 0x00
	.type		__unnamed_1,@object
	.size		__unnamed_1,(__unnamed_2 - __unnamed_1)
__unnamed_1:
        /*00d2*/ 	.byte	0x61, 0x75, 0x74, 0x6f, 0x20, 0x63, 0x75, 0x74, 0x65, 0x3a, 0x3a, 0x61, 0x73, 0x5f, 0x70, 0x6f
        /* <DEDUP_REMOVED lines=24> */
        /*0262*/ 	.byte	0x43, 0x3c, 0x32, 0x30, 0x34, 0x38, 0x3e, 0x3e, 0x3e, 0x3e, 0x5d, 0x00
	.type		__unnamed_2,@object
	.size		__unnamed_2,(.L_2 - __unnamed_2)
__unnamed_2:
        /* <DEDUP_REMOVED lines=40> */
        /*04ee*/ 	.byte	0x3a, 0x3a, 0x43, 0x3c, 0x30, 0x3e, 0x3e, 0x3e, 0x3e, 0x5d, 0x00
.L_2:


//--------------------- .nv.shared._ZN7cutlass13device_kernelINS_4gemm6kernel13GemmUniversalIN4cute5tupleIJiiiiEEENS1_10collective13CollectiveMmaINS1_35MainloopSm100TmaUmmaWarpSpecializedILi4ELi2ELi4ENS5_IJNS4_1CILi2EEENSA_ILi1EEESC_EEEEENS5_IJNSA_ILi128EEENSA_ILi64EEESG_EEENS_10bfloat16_tENS5_IJlSC_lEEESI_SJ_NS4_8TiledMMAINS4_8MMA_AtomIJNS4_26SM100_MMA_F16BF16_2x1SM_SSISI_SI_fLi128ELi64ELNS4_4UMMA5MajorE0ELSO_0ELNSN_7ScaleInE0ELSP_0EEEEEENS4_6LayoutINS5_IJSC_SC_SC_EEENS5_IJNSA_ILi0EEESU_SU_EEEEENS5_IJNS4_10UnderscoreESX_SX_EEEEENS4_18SM100_TMA_2SM_LOADENS4_14ComposedLayoutINS4_7SwizzleILi3ELi4ELi3EEENS4_18smem_ptr_flag_bitsILi16EEENSS_INS5_IJNSA_ILi8EEESG_EEENS5_IJSG_SC_EEEEEEEvNS4_8identityES10_S1A_vS1B_EENS_8epilogue10collective18CollectiveEpilogueINS1D_23Sm100TmaWarpSpecializedILi3ELi2ELi16ELb1ELb0EEEJNS5_IJSG_SG_SG_EEENS5_IJNSS_ISG_SC_EENSS_INS5_IJNSA_ILi16EEESB_EEENS5_IJSC_NSA_ILi32EEEEEEEEEEESI_SJ_SI_SJ_NS1D_6fusion15FusionCallbacksIS1H_NS1Q_17LinearCombinationISI_fSI_fLNS_15FloatRoundStyleE2EEES1I_S1P_JEEENS4_5SM1004TMEM4LOAD26SM100_TMEM_LOAD_32dp32b16xENS4_13SM90_TMA_LOADENS11_INS12_ILi1ELi4ELi3EEES15_NSS_INS5_IJS16_S1K_EEENS5_IJS1K_SC_EEEEEEENS4_39AutoVectorizingCopyWithAssumedAlignmentILi128EEENS4_14SM90_TMA_STOREES25_S27_S27_EEEvvEEEEvNT_6ParamsE --------------------------
	.section	.nv.shared._ZN7cutlass13device_kernelINS_4gemm6kernel13GemmUniversalIN4cute5tupleIJiiiiEEENS1_10collective13CollectiveMmaINS1_35MainloopSm100TmaUmmaWarpSpecializedILi4ELi2ELi4ENS5_IJNS4_1CILi2EEENSA_ILi1EEESC_EEEEENS5_IJNSA_ILi128EEENSA_ILi64EEESG_EEENS_10bfloat16_tENS5_IJlSC_lEEESI_SJ_NS4_8TiledMMAINS4_8MMA_AtomIJNS4_26SM100_MMA_F16BF16_2x1SM_SSISI_SI_fLi128ELi64ELNS4_4UMMA5MajorE0ELSO_0ELNSN_7ScaleInE0ELSP_0EEEEEENS4_6LayoutINS5_IJSC_SC_SC_EEENS5_IJNSA_ILi0EEESU_SU_EEEEENS5_IJNS4_10UnderscoreESX_SX_EEEEENS4_18SM100_TMA_2SM_LOADENS4_14ComposedLayoutINS4_7SwizzleILi3ELi4ELi3EEENS4_18smem_ptr_flag_bitsILi16EEENSS_INS5_IJNSA_ILi8EEESG_EEENS5_IJSG_SC_EEEEEEEvNS4_8identityES10_S1A_vS1B_EENS_8epilogue10collective18CollectiveEpilogueINS1D_23Sm100TmaWarpSpecializedILi3ELi2ELi16ELb1ELb0EEEJNS5_IJSG_SG_SG_EEENS5_IJNSS_ISG_SC_EENSS_INS5_IJNSA_ILi16EEESB_EEENS5_IJSC_NSA_ILi32EEEEEEEEEEESI_SJ_SI_SJ_NS1D_6fusion15FusionCallbacksIS1H_NS1Q_17LinearCombinationISI_fSI_fLNS_15FloatRoundStyleE2EEES1I_S1P_JEEENS4_5SM1004TMEM4LOAD26SM100_TMEM_LOAD_32dp32b16xENS4_13SM90_TMA_LOADENS11_INS12_ILi1ELi4ELi3EEES15_NSS_INS5_IJS16_S1K_EEENS5_IJS1K_SC_EEEEEEENS4_39AutoVectorizingCopyWithAssumedAlignmentILi128EEENS4_14SM90_TMA_STOREES25_S27_S27_EEEvvEEEEvNT_6ParamsE,"aw",@nobits
	.sectionflags	@""
	.align	16
	.zero		1024


//--------------------- .nv.shared.reserved.0     --------------------------
	.section	.nv.shared.reserved.0,"aw",@nobits
	.weak		__nv_reservedSMEM_offset_0_alias
	.size		__nv_reservedSMEM_offset_0_alias, 0, 64
	.other		__nv_reservedSMEM_offset_0_alias,@"STO_CUDA_RESERVED_SHARED STV_DEFAULT"
__nv_reservedSMEM_offset_0_alias:
	.zero		0
.nv.shared.reserved.0:
	.zero		64
	.weak		__nv_reservedSMEM_tcgen05_partition
	.type		__nv_reservedSMEM_tcgen05_partition,@object
	.size		__nv_reservedSMEM_tcgen05_partition,(.L_0 - __nv_reservedSMEM_tcgen05_partition)
__nv_reservedSMEM_tcgen05_partition:
	.zero		32
.L_0:


//--------------------- .nv.global                --------------------------
	.section	.nv.global,"aw",@nobits
.nv.global:
	.type		_ZN39_INTERNAL_29c3ac59_4_k_cu_28c19983_83314cute1_E,@object
	.size		_ZN39_INTERNAL_29c3ac59_4_k_cu_28c19983_83314cute1_E,(_ZN39_INTERNAL_29c3ac59_4_k_cu_28c19983_83314cuda3std3__45__cpo6cbeginE - _ZN39_INTERNAL_29c3ac59_4_k_cu_28c19983_83314cute1_E)
_ZN39_INTERNAL_29c3ac59_4_k_cu_28c19983_83314cute1_E:
	.zero		1
	.type		_ZN39_INTERNAL_29c3ac59_4_k_cu_28c19983_83314cuda3std3__45__cpo6cbeginE,@object
	.size		_ZN39_INTERNAL_29c3ac59_4_k_cu_28c19983_83314cuda3std3__45__cpo6cbeginE,(_ZN39_INTERNAL_29c3ac59_4_k_cu_28c19983_83314cuda3std3__48in_placeE - _ZN39_INTERNAL_29c3ac59_4_k_cu_28c19983_83314cuda3std3__45__cpo6cbeginE)
_ZN39_INTERNAL_29c3ac59_4_k_cu_28c19983_83314cuda3std3__45__cpo6cbeginE:
	.zero		1
	.type		_ZN39_INTERNAL_29c3ac59_4_k_cu_28c19983_83314cuda3std3__48in_placeE,@object
	.size		_ZN39_INTERNAL_29c3ac59_4_k_cu_28c19983_83314cuda3std3__48in_placeE,(_ZN39_INTERNAL_29c3ac59_4_k_cu_28c19983_83314cuda3std6ranges3__45__cpo9iter_moveE - _ZN39_INTERNAL_29c3ac59_4_k_cu_28c19983_83314cuda3std3__48in_placeE)
_ZN39_INTERNAL_29c3ac59_4_k_cu_28c19983_83314cuda3std3__48in_placeE:
	.zero		1
	.type		_ZN39_INTERNAL_29c3ac59_4_k_cu_28c19983_83314cuda3std6ranges3__45__cpo9iter_moveE,@object
	.size		_ZN39_INTERNAL_29c3ac59_4_k_cu_28c19983_83314cuda3std6ranges3__45__cpo9iter_moveE,(_ZN39_INTERNAL_29c3ac59_4_k_cu_28c19983_83314cuda3std3__45__cpo5beginE - _ZN39_INTERNAL_29c3ac59_4_k_cu_28c19983_83314cuda3std6ranges3__45__cpo9iter_moveE)
_ZN39_INTERNAL_29c3ac59_4_k_cu_28c19983_83314cuda3std6ranges3__45__cpo9iter_moveE:
	.zero		1
	.type		_ZN39_INTERNAL_29c3ac59_4_k_cu_28c19983_83314cuda3std3__45__cpo5beginE,@object
	.size		_ZN39_INTERNAL_29c3ac59_4_k_cu_28c19983_83314cuda3std3__45__cpo5beginE,(_ZN39_INTERNAL_29c3ac59_4_k_cu_28c19983_83314cuda3std3__441_GLOBAL__N__29c3ac59_4_k_cu_28c19983_83316ignoreE - _ZN39_INTERNAL_29c3ac59_4_k_cu_28c19983_83314cuda3std3__45__cpo5beginE)
_ZN39_INTERNAL_29c3ac59_4_k_cu_28c19983_83314cuda3std3__45__cpo5beginE:
	.zero		1
	.type		_ZN39_INTERNAL_29c3ac59_4_k_cu_28c19983_83314cuda3std3__441_GLOBAL__N__29c3ac59_4_k_cu_28c19983_83316ignoreE,@object
	.size		_ZN39_INTERNAL_29c3ac59_4_k_cu_28c19983_83314cuda3std3__441_GLOBAL__N__29c3ac59_4_k_cu_28c19983_83316ignoreE,(_ZN39_INTERNAL_29c3ac59_4_k_cu_28c19983_83314cute7productE - _ZN39_INTERNAL_29c3ac59_4_k_cu_28c19983_83314cuda3std3__441_GLOBAL__N__29c3ac59_4_k_cu_28c19983_83316ignoreE)
_ZN39_INTERNAL_29c3ac59_4_k_cu_28c19983_83314cuda3std3__441_GLOBAL__N__29c3ac59_4_k_cu_28c19983_83316ignoreE:
	.zero		1
	.type		_ZN39_INTERNAL_29c3ac59_4_k_cu_28c19983_83314cute7productE,@object
	.size		_ZN39_INTERNAL_29c3ac59_4_k_cu_28c19983_83314cute7productE,(_ZN39_INTERNAL_29c3ac59_4_k_cu_28c19983_83314cuda3std3__45__cpo3endE - _ZN39_INTERNAL_29c3ac59_4_k_cu_28c19983_83314cute7productE)
_ZN39_INTERNAL_29c3ac59_4_k_cu_28c19983_83314cute7productE:
	.zero		1
	.type		_ZN39_INTERNAL_29c3ac59_4_k_cu_28c19983_83314cuda3std3__45__cpo3endE,@object
	.size		_ZN39_INTERNAL_29c3ac59_4_k_cu_28c19983_83314cuda3std3__45__cpo3endE,(_ZN39_INTERNAL_29c3ac59_4_k_cu_28c19983_83314cuda3std3__419piecewise_constructE - _ZN39_INTERNAL_29c3ac59_4_k_cu_28c19983_83314cuda3std3__45__cpo3endE)
_ZN39_INTERNAL_29c3ac59_4_k_cu_28c19983_83314cuda3std3__45__cpo3endE:
	.zero		1
	.type		_ZN39_INTERNAL_29c3ac59_4_k_cu_28c19983_83314cuda3std3__419piecewise_constructE,@object
	.size		_ZN39_INTERNAL_29c3ac59_4_k_cu_28c19983_83314cuda3std3__419piecewise_constructE,(_ZN39_INTERNAL_29c3ac59_4_k_cu_28c19983_83314cuda3std3__45__cpo4cendE - _ZN39_INTERNAL_29c3ac59_4_k_cu_28c19983_83314cuda3std3__419piecewise_constructE)
_ZN39_INTERNAL_29c3ac59_4_k_cu_28c19983_83314cuda3std3__419piecewise_constructE:
	.zero		1
	.type		_ZN39_INTERNAL_29c3ac59_4_k_cu_28c19983_83314cuda3std3__45__cpo4cendE,@object
	.size		_ZN39_INTERNAL_29c3ac59_4_k_cu_28c19983_83314cuda3std3__45__cpo4cendE,(_ZN39_INTERNAL_29c3ac59_4_k_cu_28c19983_83314cuda3std6ranges3__45__cpo4swapE - _ZN39_INTERNAL_29c3ac59_4_k_cu_28c19983_83314cuda3std3__45__cpo4cendE)
_ZN39_INTERNAL_29c3ac59_4_k_cu_28c19983_83314cuda3std3__45__cpo4cendE:
	.zero		1
	.type		_ZN39_INTERNAL_29c3ac59_4_k_cu_28c19983_83314cuda3std6ranges3__45__cpo4swapE,@object
	.size		_ZN39_INTERNAL_29c3ac59_4_k_cu_28c19983_83314cuda3std6ranges3__45__cpo4swapE,(.L_10 - _ZN39_INTERNAL_29c3ac59_4_k_cu_28c19983_83314cuda3std6ranges3__45__cpo4swapE)
_ZN39_INTERNAL_29c3ac59_4_k_cu_28c19983_83314cuda3std6ranges3__45__cpo4swapE:
	.zero		1
.L_10:


//--------------------- .nv.constant0._ZN7cutlass13device_kernelINS_4gemm6kernel13GemmUniversalIN4cute5tupleIJiiiiEEENS1_10collective13CollectiveMmaINS1_35MainloopSm100TmaUmmaWarpSpecializedILi4ELi2ELi4ENS5_IJNS4_1CILi2EEENSA_ILi1EEESC_EEEEENS5_IJNSA_ILi128EEENSA_ILi64EEESG_EEENS_10bfloat16_tENS5_IJlSC_lEEESI_SJ_NS4_8TiledMMAINS4_8MMA_AtomIJNS4_26SM100_MMA_F16BF16_2x1SM_SSISI_SI_fLi128ELi64ELNS4_4UMMA5MajorE0ELSO_0ELNSN_7ScaleInE0ELSP_0EEEEEENS4_6LayoutINS5_IJSC_SC_SC_EEENS5_IJNSA_ILi0EEESU_SU_EEEEENS5_IJNS4_10UnderscoreESX_SX_EEEEENS4_18SM100_TMA_2SM_LOADENS4_14ComposedLayoutINS4_7SwizzleILi3ELi4ELi3EEENS4_18smem_ptr_flag_bitsILi16EEENSS_INS5_IJNSA_ILi8EEESG_EEENS5_IJSG_SC_EEEEEEEvNS4_8identityES10_S1A_vS1B_EENS_8epilogue10collective18CollectiveEpilogueINS1D_23Sm100TmaWarpSpecializedILi3ELi2ELi16ELb1ELb0EEEJNS5_IJSG_SG_SG_EEENS5_IJNSS_ISG_SC_EENSS_INS5_IJNSA_ILi16EEESB_EEENS5_IJSC_NSA_ILi32EEEEEEEEEEESI_SJ_SI_SJ_NS1D_6fusion15FusionCallbacksIS1H_NS1Q_17LinearCombinationISI_fSI_fLNS_15FloatRoundStyleE2EEES1I_S1P_JEEENS4_5SM1004TMEM4LOAD26SM100_TMEM_LOAD_32dp32b16xENS4_13SM90_TMA_LOADENS11_INS12_ILi1ELi4ELi3EEES15_NSS_INS5_IJS16_S1K_EEENS5_IJS1K_SC_EEEEEEENS4_39AutoVectorizingCopyWithAssumedAlignmentILi128EEENS4_14SM90_TMA_STOREES25_S27_S27_EEEvvEEEEvNT_6ParamsE --------------------------
	.section	.nv.constant0._ZN7cutlass13device_kernelINS_4gemm6kernel13GemmUniversalIN4cute5tupleIJiiiiEEENS1_10collective13CollectiveMmaINS1_35MainloopSm100TmaUmmaWarpSpecializedILi4ELi2ELi4ENS5_IJNS4_1CILi2EEENSA_ILi1EEESC_EEEEENS5_IJNSA_ILi128EEENSA_ILi64EEESG_EEENS_10bfloat16_tENS5_IJlSC_lEEESI_SJ_NS4_8TiledMMAINS4_8MMA_AtomIJNS4_26SM100_MMA_F16BF16_2x1SM_SSISI_SI_fLi128ELi64ELNS4_4UMMA5MajorE0ELSO_0ELNSN_7ScaleInE0ELSP_0EEEEEENS4_6LayoutINS5_IJSC_SC_SC_EEENS5_IJNSA_ILi0EEESU_SU_EEEEENS5_IJNS4_10UnderscoreESX_SX_EEEEENS4_18SM100_TMA_2SM_LOADENS4_14ComposedLayoutINS4_7SwizzleILi3ELi4ELi3EEENS4_18smem_ptr_flag_bitsILi16EEENSS_INS5_IJNSA_ILi8EEESG_EEENS5_IJSG_SC_EEEEEEEvNS4_8identityES10_S1A_vS1B_EENS_8epilogue10collective18CollectiveEpilogueINS1D_23Sm100TmaWarpSpecializedILi3ELi2ELi16ELb1ELb0EEEJNS5_IJSG_SG_SG_EEENS5_IJNSS_ISG_SC_EENSS_INS5_IJNSA_ILi16EEESB_EEENS5_IJSC_NSA_ILi32EEEEEEEEEEESI_SJ_SI_SJ_NS1D_6fusion15FusionCallbacksIS1H_NS1Q_17LinearCombinationISI_fSI_fLNS_15FloatRoundStyleE2EEES1I_S1P_JEEENS4_5SM1004TMEM4LOAD26SM100_TMEM_LOAD_32dp32b16xENS4_13SM90_TMA_LOADENS11_INS12_ILi1ELi4ELi3EEES15_NSS_INS5_IJS16_S1K_EEENS5_IJS1K_SC_EEEEEEENS4_39AutoVectorizingCopyWithAssumedAlignmentILi128EEENS4_14SM90_TMA_STOREES25_S27_S27_EEEvvEEEEvNT_6ParamsE,"a",@progbits
	.sectionflags	@""
	.align	4
.nv.constant0._ZN7cutlass13device_kernelINS_4gemm6kernel13GemmUniversalIN4cute5tupleIJiiiiEEENS1_10collective13CollectiveMmaINS1_35MainloopSm100TmaUmmaWarpSpecializedILi4ELi2ELi4ENS5_IJNS4_1CILi2EEENSA_ILi1EEESC_EEEEENS5_IJNSA_ILi128EEENSA_ILi64EEESG_EEENS_10bfloat16_tENS5_IJlSC_lEEESI_SJ_NS4_8TiledMMAINS4_8MMA_AtomIJNS4_26SM100_MMA_F16BF16_2x1SM_SSISI_SI_fLi128ELi64ELNS4_4UMMA5MajorE0ELSO_0ELNSN_7ScaleInE0ELSP_0EEEEEENS4_6LayoutINS5_IJSC_SC_SC_EEENS5_IJNSA_ILi0EEESU_SU_EEEEENS5_IJNS4_10UnderscoreESX_SX_EEEEENS4_18SM100_TMA_2SM_LOADENS4_14ComposedLayoutINS4_7SwizzleILi3ELi4ELi3EEENS4_18smem_ptr_flag_bitsILi16EEENSS_INS5_IJNSA_ILi8EEESG_EEENS5_IJSG_SC_EEEEEEEvNS4_8identityES10_S1A_vS1B_EENS_8epilogue10collective18CollectiveEpilogueINS1D_23Sm100TmaWarpSpecializedILi3ELi2ELi16ELb1ELb0EEEJNS5_IJSG_SG_SG_EEENS5_IJNSS_ISG_SC_EENSS_INS5_IJNSA_ILi16EEESB_EEENS5_IJSC_NSA_ILi32EEEEEEEEEEESI_SJ_SI_SJ_NS1D_6fusion15FusionCallbacksIS1H_NS1Q_17LinearCombinationISI_fSI_fLNS_15FloatRoundStyleE2EEES1I_S1P_JEEENS4_5SM1004TMEM4LOAD26SM100_TMEM_LOAD_32dp32b16xENS4_13SM90_TMA_LOADENS11_INS12_ILi1ELi4ELi3EEES15_NSS_INS5_IJS16_S1K_EEENS5_IJS1K_SC_EEEEEEENS4_39AutoVectorizingCopyWithAssumedAlignmentILi128EEENS4_14SM90_TMA_STOREES25_S27_S27_EEEvvEEEEvNT_6ParamsE:
	.zero		2944


//--------------------- SYMBOLS --------------------------

	.type		.nv.reservedSmem.offset0,@object
	.size		.nv.reservedSmem.offset0,0x4
	.type		.nv.reservedSmem.cap,@object
	.size		.nv.reservedSmem.cap,0x4
	.type		__assertfail,@function
